//
// Generated by NVIDIA NVVM Compiler
//
// Compiler Build ID: CL-36424714
// Cuda compilation tools, release 13.0, V13.0.88
// Based on NVVM 20.0.0
//

.version 9.0
.target sm_100
.address_size 64

	// .globl	_Z20flashAttentionKernelPfS_S_S_iiiii
// _ZZ20flashAttentionKernelPfS_S_S_iiiiiE3s_Q has been demoted
// _ZZ20flashAttentionKernelPfS_S_S_iiiiiE3s_K has been demoted
// _ZZ20flashAttentionKernelPfS_S_S_iiiiiE3s_V has been demoted
// _ZZ20flashAttentionKernelPfS_S_S_iiiiiE9s_softmax has been demoted
// _ZZ20flashAttentionKernelPfS_S_S_iiiiiE5s_max has been demoted

.visible .entry _Z20flashAttentionKernelPfS_S_S_iiiii(
	.param .u64 .ptr .align 1 _Z20flashAttentionKernelPfS_S_S_iiiii_param_0,
	.param .u64 .ptr .align 1 _Z20flashAttentionKernelPfS_S_S_iiiii_param_1,
	.param .u64 .ptr .align 1 _Z20flashAttentionKernelPfS_S_S_iiiii_param_2,
	.param .u64 .ptr .align 1 _Z20flashAttentionKernelPfS_S_S_iiiii_param_3,
	.param .u32 _Z20flashAttentionKernelPfS_S_S_iiiii_param_4,
	.param .u32 _Z20flashAttentionKernelPfS_S_S_iiiii_param_5,
	.param .u32 _Z20flashAttentionKernelPfS_S_S_iiiii_param_6,
	.param .u32 _Z20flashAttentionKernelPfS_S_S_iiiii_param_7,
	.param .u32 _Z20flashAttentionKernelPfS_S_S_iiiii_param_8
)
{
	.reg .pred 	%p<21>;
	.reg .b32 	%r<99>;
	.reg .b32 	%f<308>;
	.reg .b64 	%rd<18>;
	// demoted variable
	.shared .align 4 .b8 _ZZ20flashAttentionKernelPfS_S_S_iiiiiE3s_Q[1024];
	// demoted variable
	.shared .align 4 .b8 _ZZ20flashAttentionKernelPfS_S_S_iiiiiE3s_K[1024];
	// demoted variable
	.shared .align 4 .b8 _ZZ20flashAttentionKernelPfS_S_S_iiiiiE3s_V[1024];
	// demoted variable
	.shared .align 4 .b8 _ZZ20flashAttentionKernelPfS_S_S_iiiiiE9s_softmax[64];
	// demoted variable
	.shared .align 4 .b8 _ZZ20flashAttentionKernelPfS_S_S_iiiiiE5s_max[64];
	ld.param.u64 	%rd1, [_Z20flashAttentionKernelPfS_S_S_iiiii_param_0];
	ld.param.u64 	%rd2, [_Z20flashAttentionKernelPfS_S_S_iiiii_param_1];
	ld.param.u64 	%rd3, [_Z20flashAttentionKernelPfS_S_S_iiiii_param_2];
	ld.param.u32 	%r28, [_Z20flashAttentionKernelPfS_S_S_iiiii_param_4];
	ld.param.u32 	%r25, [_Z20flashAttentionKernelPfS_S_S_iiiii_param_5];
	ld.param.u32 	%r26, [_Z20flashAttentionKernelPfS_S_S_iiiii_param_6];
	ld.param.u32 	%r27, [_Z20flashAttentionKernelPfS_S_S_iiiii_param_7];
	mov.u32 	%r1, %ctaid.x;
	mov.u32 	%r2, %ctaid.y;
	mov.u32 	%r29, %ctaid.z;
	div.u32 	%r3, %r29, %r28;
	mul.lo.s32 	%r30, %r3, %r28;
	sub.s32 	%r4, %r29, %r30;
	mov.u32 	%r5, %tid.x;
	mov.u32 	%r6, %tid.y;
	or.b32  	%r31, %r5, %r6;
	and.b32  	%r7, %r31, 1008;
	setp.ne.s32 	%p1, %r7, 0;
	shl.b32 	%r32, %r6, 6;
	mov.u32 	%r33, _ZZ20flashAttentionKernelPfS_S_S_iiiiiE3s_Q;
	add.s32 	%r8, %r33, %r32;
	@%p1 bra 	$L__BB0_10;
	mul.lo.s32 	%r34, %r25, %r1;
	shl.b32 	%r35, %r3, 4;
	add.s32 	%r36, %r35, %r5;
	mad.lo.s32 	%r37, %r26, %r2, %r6;
	mad.lo.s32 	%r38, %r34, %r26, %r37;
	mad.lo.s32 	%r10, %r36, %r26, %r38;
	shl.b32 	%r39, %r4, 4;
	add.s32 	%r11, %r39, %r5;
	mad.lo.s32 	%r12, %r11, %r26, %r38;
	mad.lo.s32 	%r13, %r27, %r2, %r6;
	add.s32 	%r40, %r11, %r34;
	mul.lo.s32 	%r14, %r40, %r27;
	setp.ge.s32 	%p2, %r36, %r25;
	setp.ge.s32 	%p3, %r37, %r26;
	or.pred  	%p4, %p2, %p3;
	@%p4 bra 	$L__BB0_3;
	cvta.to.global.u64 	%rd5, %rd1;
	mul.wide.s32 	%rd6, %r10, 4;
	add.s64 	%rd7, %rd5, %rd6;
	ld.global.f32 	%f38, [%rd7];
	shl.b32 	%r44, %r5, 2;
	add.s32 	%r45, %r8, %r44;
	st.shared.f32 	[%r45], %f38;
	bra.uni 	$L__BB0_4;
$L__BB0_3:
	shl.b32 	%r41, %r5, 2;
	add.s32 	%r42, %r8, %r41;
	mov.b32 	%r43, 0;
	st.shared.u32 	[%r42], %r43;
$L__BB0_4:
	setp.ge.s32 	%p5, %r37, %r26;
	setp.ge.s32 	%p6, %r11, %r25;
	or.pred  	%p7, %p6, %p5;
	@%p7 bra 	$L__BB0_6;
	cvta.to.global.u64 	%rd8, %rd2;
	mul.wide.s32 	%rd9, %r12, 4;
	add.s64 	%rd10, %rd8, %rd9;
	ld.global.f32 	%f39, [%rd10];
	mov.u32 	%r53, _ZZ20flashAttentionKernelPfS_S_S_iiiiiE3s_K;
	add.s32 	%r54, %r53, %r32;
	shl.b32 	%r55, %r5, 2;
	add.s32 	%r56, %r54, %r55;
	st.shared.f32 	[%r56], %f39;
	bra.uni 	$L__BB0_7;
$L__BB0_6:
	mov.u32 	%r47, _ZZ20flashAttentionKernelPfS_S_S_iiiiiE3s_K;
	add.s32 	%r48, %r47, %r32;
	shl.b32 	%r49, %r5, 2;
	add.s32 	%r50, %r48, %r49;
	mov.b32 	%r51, 0;
	st.shared.u32 	[%r50], %r51;
$L__BB0_7:
	setp.ge.s32 	%p8, %r11, %r25;
	setp.ge.s32 	%p9, %r13, %r27;
	or.pred  	%p10, %p8, %p9;
	@%p10 bra 	$L__BB0_9;
	add.s32 	%r63, %r14, %r13;
	cvta.to.global.u64 	%rd11, %rd3;
	mul.wide.s32 	%rd12, %r63, 4;
	add.s64 	%rd13, %rd11, %rd12;
	ld.global.f32 	%f40, [%rd13];
	mov.u32 	%r65, _ZZ20flashAttentionKernelPfS_S_S_iiiiiE3s_V;
	add.s32 	%r66, %r65, %r32;
	shl.b32 	%r67, %r5, 2;
	add.s32 	%r68, %r66, %r67;
	st.shared.f32 	[%r68], %f40;
	bra.uni 	$L__BB0_10;
$L__BB0_9:
	mov.u32 	%r58, _ZZ20flashAttentionKernelPfS_S_S_iiiiiE3s_V;
	add.s32 	%r59, %r58, %r32;
	shl.b32 	%r60, %r5, 2;
	add.s32 	%r61, %r59, %r60;
	mov.b32 	%r62, 0;
	st.shared.u32 	[%r61], %r62;
$L__BB0_10:
	bar.sync 	0;
	cvt.rn.f32.s32 	%f42, %r26;
	sqrt.rn.f32 	%f1, %f42;
	ld.shared.f32 	%f2, [%r8];
	ld.shared.f32 	%f3, [%r8+4];
	ld.shared.f32 	%f4, [%r8+8];
	ld.shared.f32 	%f5, [%r8+12];
	ld.shared.f32 	%f6, [%r8+16];
	ld.shared.f32 	%f7, [%r8+20];
	ld.shared.f32 	%f8, [%r8+24];
	ld.shared.f32 	%f9, [%r8+28];
	ld.shared.f32 	%f10, [%r8+32];
	ld.shared.f32 	%f11, [%r8+36];
	ld.shared.f32 	%f12, [%r8+40];
	ld.shared.f32 	%f13, [%r8+44];
	ld.shared.f32 	%f14, [%r8+48];
	ld.shared.f32 	%f15, [%r8+52];
	ld.shared.f32 	%f16, [%r8+56];
	ld.shared.f32 	%f17, [%r8+60];
	mov.f32 	%f307, 0fFF800000;
	mov.b32 	%r95, 64;
	mov.u32 	%r70, _ZZ20flashAttentionKernelPfS_S_S_iiiiiE3s_K;
$L__BB0_11:
	add.s32 	%r71, %r70, %r95;
	ld.shared.f32 	%f43, [%r71+-64];
	fma.rn.f32 	%f44, %f2, %f43, 0f00000000;
	ld.shared.f32 	%f45, [%r71+-60];
	fma.rn.f32 	%f46, %f3, %f45, %f44;
	ld.shared.f32 	%f47, [%r71+-56];
	fma.rn.f32 	%f48, %f4, %f47, %f46;
	ld.shared.f32 	%f49, [%r71+-52];
	fma.rn.f32 	%f50, %f5, %f49, %f48;
	ld.shared.f32 	%f51, [%r71+-48];
	fma.rn.f32 	%f52, %f6, %f51, %f50;
	ld.shared.f32 	%f53, [%r71+-44];
	fma.rn.f32 	%f54, %f7, %f53, %f52;
	ld.shared.f32 	%f55, [%r71+-40];
	fma.rn.f32 	%f56, %f8, %f55, %f54;
	ld.shared.f32 	%f57, [%r71+-36];
	fma.rn.f32 	%f58, %f9, %f57, %f56;
	ld.shared.f32 	%f59, [%r71+-32];
	fma.rn.f32 	%f60, %f10, %f59, %f58;
	ld.shared.f32 	%f61, [%r71+-28];
	fma.rn.f32 	%f62, %f11, %f61, %f60;
	ld.shared.f32 	%f63, [%r71+-24];
	fma.rn.f32 	%f64, %f12, %f63, %f62;
	ld.shared.f32 	%f65, [%r71+-20];
	fma.rn.f32 	%f66, %f13, %f65, %f64;
	ld.shared.f32 	%f67, [%r71+-16];
	fma.rn.f32 	%f68, %f14, %f67, %f66;
	ld.shared.f32 	%f69, [%r71+-12];
	fma.rn.f32 	%f70, %f15, %f69, %f68;
	ld.shared.f32 	%f71, [%r71+-8];
	fma.rn.f32 	%f72, %f16, %f71, %f70;
	ld.shared.f32 	%f73, [%r71+-4];
	fma.rn.f32 	%f74, %f17, %f73, %f72;
	div.rn.f32 	%f75, %f74, %f1;
	max.f32 	%f76, %f307, %f75;
	ld.shared.f32 	%f77, [%r71];
	fma.rn.f32 	%f78, %f2, %f77, 0f00000000;
	ld.shared.f32 	%f79, [%r71+4];
	fma.rn.f32 	%f80, %f3, %f79, %f78;
	ld.shared.f32 	%f81, [%r71+8];
	fma.rn.f32 	%f82, %f4, %f81, %f80;
	ld.shared.f32 	%f83, [%r71+12];
	fma.rn.f32 	%f84, %f5, %f83, %f82;
	ld.shared.f32 	%f85, [%r71+16];
	fma.rn.f32 	%f86, %f6, %f85, %f84;
	ld.shared.f32 	%f87, [%r71+20];
	fma.rn.f32 	%f88, %f7, %f87, %f86;
	ld.shared.f32 	%f89, [%r71+24];
	fma.rn.f32 	%f90, %f8, %f89, %f88;
	ld.shared.f32 	%f91, [%r71+28];
	fma.rn.f32 	%f92, %f9, %f91, %f90;
	ld.shared.f32 	%f93, [%r71+32];
	fma.rn.f32 	%f94, %f10, %f93, %f92;
	ld.shared.f32 	%f95, [%r71+36];
	fma.rn.f32 	%f96, %f11, %f95, %f94;
	ld.shared.f32 	%f97, [%r71+40];
	fma.rn.f32 	%f98, %f12, %f97, %f96;
	ld.shared.f32 	%f99, [%r71+44];
	fma.rn.f32 	%f100, %f13, %f99, %f98;
	ld.shared.f32 	%f101, [%r71+48];
	fma.rn.f32 	%f102, %f14, %f101, %f100;
	ld.shared.f32 	%f103, [%r71+52];
	fma.rn.f32 	%f104, %f15, %f103, %f102;
	ld.shared.f32 	%f105, [%r71+56];
	fma.rn.f32 	%f106, %f16, %f105, %f104;
	ld.shared.f32 	%f107, [%r71+60];
	fma.rn.f32 	%f108, %f17, %f107, %f106;
	div.rn.f32 	%f109, %f108, %f1;
	max.f32 	%f307, %f76, %f109;
	add.s32 	%r95, %r95, 128;
	setp.ne.s32 	%p11, %r95, 1088;
	@%p11 bra 	$L__BB0_11;
	shl.b32 	%r72, %r6, 2;
	mov.u32 	%r73, _ZZ20flashAttentionKernelPfS_S_S_iiiiiE5s_max;
	add.s32 	%r17, %r73, %r72;
	st.shared.f32 	[%r17], %f307;
	bar.sync 	0;
	setp.gt.u32 	%p12, %r6, 7;
	@%p12 bra 	$L__BB0_14;
	ld.shared.f32 	%f110, [%r17];
	ld.shared.f32 	%f111, [%r17+32];
	max.f32 	%f112, %f110, %f111;
	st.shared.f32 	[%r17], %f112;
$L__BB0_14:
	bar.sync 	0;
	setp.gt.u32 	%p13, %r6, 3;
	@%p13 bra 	$L__BB0_16;
	ld.shared.f32 	%f113, [%r17];
	ld.shared.f32 	%f114, [%r17+16];
	max.f32 	%f115, %f113, %f114;
	st.shared.f32 	[%r17], %f115;
$L__BB0_16:
	bar.sync 	0;
	setp.gt.u32 	%p14, %r6, 1;
	@%p14 bra 	$L__BB0_18;
	ld.shared.f32 	%f116, [%r17];
	ld.shared.f32 	%f117, [%r17+8];
	max.f32 	%f118, %f116, %f117;
	st.shared.f32 	[%r17], %f118;
$L__BB0_18:
	bar.sync 	0;
	setp.ne.s32 	%p15, %r6, 0;
	@%p15 bra 	$L__BB0_20;
	ld.shared.f32 	%f119, [%r17];
	ld.shared.f32 	%f120, [_ZZ20flashAttentionKernelPfS_S_S_iiiiiE5s_max+4];
	max.f32 	%f121, %f119, %f120;
	st.shared.f32 	[%r17], %f121;
$L__BB0_20:
	bar.sync 	0;
	ld.shared.f32 	%f20, [_ZZ20flashAttentionKernelPfS_S_S_iiiiiE5s_max];
	bar.sync 	0;
	mov.u32 	%r78, _ZZ20flashAttentionKernelPfS_S_S_iiiiiE3s_Q;
	add.s32 	%r79, %r78, %r32;
	ld.shared.f32 	%f21, [%r79];
	ld.shared.f32 	%f22, [%r79+4];
	ld.shared.f32 	%f23, [%r79+8];
	ld.shared.f32 	%f24, [%r79+12];
	ld.shared.f32 	%f25, [%r79+16];
	ld.shared.f32 	%f26, [%r79+20];
	ld.shared.f32 	%f27, [%r79+24];
	ld.shared.f32 	%f28, [%r79+28];
	ld.shared.f32 	%f29, [%r79+32];
	ld.shared.f32 	%f30, [%r79+36];
	ld.shared.f32 	%f31, [%r79+40];
	ld.shared.f32 	%f32, [%r79+44];
	ld.shared.f32 	%f33, [%r79+48];
	ld.shared.f32 	%f34, [%r79+52];
	ld.shared.f32 	%f35, [%r79+56];
	ld.shared.f32 	%f36, [%r79+60];
	add.s32 	%r97, %r70, 64;
	mov.u32 	%r81, _ZZ20flashAttentionKernelPfS_S_S_iiiiiE9s_softmax;
	add.s32 	%r96, %r81, 4;
	mov.b32 	%r98, 64;
$L__BB0_21:
	ld.shared.f32 	%f122, [%r97+-64];
	fma.rn.f32 	%f123, %f21, %f122, 0f00000000;
	ld.shared.f32 	%f124, [%r97+-60];
	fma.rn.f32 	%f125, %f22, %f124, %f123;
	ld.shared.f32 	%f126, [%r97+-56];
	fma.rn.f32 	%f127, %f23, %f126, %f125;
	ld.shared.f32 	%f128, [%r97+-52];
	fma.rn.f32 	%f129, %f24, %f128, %f127;
	ld.shared.f32 	%f130, [%r97+-48];
	fma.rn.f32 	%f131, %f25, %f130, %f129;
	ld.shared.f32 	%f132, [%r97+-44];
	fma.rn.f32 	%f133, %f26, %f132, %f131;
	ld.shared.f32 	%f134, [%r97+-40];
	fma.rn.f32 	%f135, %f27, %f134, %f133;
	ld.shared.f32 	%f136, [%r97+-36];
	fma.rn.f32 	%f137, %f28, %f136, %f135;
	ld.shared.f32 	%f138, [%r97+-32];
	fma.rn.f32 	%f139, %f29, %f138, %f137;
	ld.shared.f32 	%f140, [%r97+-28];
	fma.rn.f32 	%f141, %f30, %f140, %f139;
	ld.shared.f32 	%f142, [%r97+-24];
	fma.rn.f32 	%f143, %f31, %f142, %f141;
	ld.shared.f32 	%f144, [%r97+-20];
	fma.rn.f32 	%f145, %f32, %f144, %f143;
	ld.shared.f32 	%f146, [%r97+-16];
	fma.rn.f32 	%f147, %f33, %f146, %f145;
	ld.shared.f32 	%f148, [%r97+-12];
	fma.rn.f32 	%f149, %f34, %f148, %f147;
	ld.shared.f32 	%f150, [%r97+-8];
	fma.rn.f32 	%f151, %f35, %f150, %f149;
	ld.shared.f32 	%f152, [%r97+-4];
	fma.rn.f32 	%f153, %f36, %f152, %f151;
	sub.f32 	%f154, %f153, %f20;
	div.rn.f32 	%f155, %f154, %f1;
	fma.rn.f32 	%f156, %f155, 0f3BBB989D, 0f3F000000;
	cvt.sat.f32.f32 	%f157, %f156;
	mov.f32 	%f158, 0f4B400001;
	mov.f32 	%f159, 0f437C0000;
	fma.rm.f32 	%f160, %f157, %f159, %f158;
	add.f32 	%f161, %f160, 0fCB40007F;
	neg.f32 	%f162, %f161;
	fma.rn.f32 	%f163, %f155, 0f3FB8AA3B, %f162;
	fma.rn.f32 	%f164, %f155, 0f32A57060, %f163;
	mov.b32 	%r82, %f160;
	shl.b32 	%r83, %r82, 23;
	mov.b32 	%f165, %r83;
	ex2.approx.ftz.f32 	%f166, %f164;
	mul.f32 	%f167, %f166, %f165;
	st.shared.f32 	[%r96+-4], %f167;
	ld.shared.f32 	%f168, [%r97];
	fma.rn.f32 	%f169, %f21, %f168, 0f00000000;
	ld.shared.f32 	%f170, [%r97+4];
	fma.rn.f32 	%f171, %f22, %f170, %f169;
	ld.shared.f32 	%f172, [%r97+8];
	fma.rn.f32 	%f173, %f23, %f172, %f171;
	ld.shared.f32 	%f174, [%r97+12];
	fma.rn.f32 	%f175, %f24, %f174, %f173;
	ld.shared.f32 	%f176, [%r97+16];
	fma.rn.f32 	%f177, %f25, %f176, %f175;
	ld.shared.f32 	%f178, [%r97+20];
	fma.rn.f32 	%f179, %f26, %f178, %f177;
	ld.shared.f32 	%f180, [%r97+24];
	fma.rn.f32 	%f181, %f27, %f180, %f179;
	ld.shared.f32 	%f182, [%r97+28];
	fma.rn.f32 	%f183, %f28, %f182, %f181;
	ld.shared.f32 	%f184, [%r97+32];
	fma.rn.f32 	%f185, %f29, %f184, %f183;
	ld.shared.f32 	%f186, [%r97+36];
	fma.rn.f32 	%f187, %f30, %f186, %f185;
	ld.shared.f32 	%f188, [%r97+40];
	fma.rn.f32 	%f189, %f31, %f188, %f187;
	ld.shared.f32 	%f190, [%r97+44];
	fma.rn.f32 	%f191, %f32, %f190, %f189;
	ld.shared.f32 	%f192, [%r97+48];
	fma.rn.f32 	%f193, %f33, %f192, %f191;
	ld.shared.f32 	%f194, [%r97+52];
	fma.rn.f32 	%f195, %f34, %f194, %f193;
	ld.shared.f32 	%f196, [%r97+56];
	fma.rn.f32 	%f197, %f35, %f196, %f195;
	ld.shared.f32 	%f198, [%r97+60];
	fma.rn.f32 	%f199, %f36, %f198, %f197;
	sub.f32 	%f200, %f199, %f20;
	div.rn.f32 	%f201, %f200, %f1;
	fma.rn.f32 	%f202, %f201, 0f3BBB989D, 0f3F000000;
	cvt.sat.f32.f32 	%f203, %f202;
	fma.rm.f32 	%f204, %f203, %f159, %f158;
	add.f32 	%f205, %f204, 0fCB40007F;
	neg.f32 	%f206, %f205;
	fma.rn.f32 	%f207, %f201, 0f3FB8AA3B, %f206;
	fma.rn.f32 	%f208, %f201, 0f32A57060, %f207;
	mov.b32 	%r84, %f204;
	shl.b32 	%r85, %r84, 23;
	mov.b32 	%f209, %r85;
	ex2.approx.ftz.f32 	%f210, %f208;
	mul.f32 	%f211, %f210, %f209;
	st.shared.f32 	[%r96], %f211;
	add.s32 	%r98, %r98, 128;
	add.s32 	%r97, %r97, 128;
	add.s32 	%r96, %r96, 8;
	setp.ne.s32 	%p16, %r98, 1088;
	@%p16 bra 	$L__BB0_21;
	setp.ne.s32 	%p17, %r7, 0;
	ld.shared.f32 	%f212, [_ZZ20flashAttentionKernelPfS_S_S_iiiiiE9s_softmax];
	add.f32 	%f213, %f212, 0f00000000;
	ld.shared.f32 	%f214, [_ZZ20flashAttentionKernelPfS_S_S_iiiiiE9s_softmax+4];
	add.f32 	%f215, %f213, %f214;
	ld.shared.f32 	%f216, [_ZZ20flashAttentionKernelPfS_S_S_iiiiiE9s_softmax+8];
	add.f32 	%f217, %f215, %f216;
	ld.shared.f32 	%f218, [_ZZ20flashAttentionKernelPfS_S_S_iiiiiE9s_softmax+12];
	add.f32 	%f219, %f217, %f218;
	ld.shared.f32 	%f220, [_ZZ20flashAttentionKernelPfS_S_S_iiiiiE9s_softmax+16];
	add.f32 	%f221, %f219, %f220;
	ld.shared.f32 	%f222, [_ZZ20flashAttentionKernelPfS_S_S_iiiiiE9s_softmax+20];
	add.f32 	%f223, %f221, %f222;
	ld.shared.f32 	%f224, [_ZZ20flashAttentionKernelPfS_S_S_iiiiiE9s_softmax+24];
	add.f32 	%f225, %f223, %f224;
	ld.shared.f32 	%f226, [_ZZ20flashAttentionKernelPfS_S_S_iiiiiE9s_softmax+28];
	add.f32 	%f227, %f225, %f226;
	ld.shared.f32 	%f228, [_ZZ20flashAttentionKernelPfS_S_S_iiiiiE9s_softmax+32];
	add.f32 	%f229, %f227, %f228;
	ld.shared.f32 	%f230, [_ZZ20flashAttentionKernelPfS_S_S_iiiiiE9s_softmax+36];
	add.f32 	%f231, %f229, %f230;
	ld.shared.f32 	%f232, [_ZZ20flashAttentionKernelPfS_S_S_iiiiiE9s_softmax+40];
	add.f32 	%f233, %f231, %f232;
	ld.shared.f32 	%f234, [_ZZ20flashAttentionKernelPfS_S_S_iiiiiE9s_softmax+44];
	add.f32 	%f235, %f233, %f234;
	ld.shared.f32 	%f236, [_ZZ20flashAttentionKernelPfS_S_S_iiiiiE9s_softmax+48];
	add.f32 	%f237, %f235, %f236;
	ld.shared.f32 	%f238, [_ZZ20flashAttentionKernelPfS_S_S_iiiiiE9s_softmax+52];
	add.f32 	%f239, %f237, %f238;
	ld.shared.f32 	%f240, [_ZZ20flashAttentionKernelPfS_S_S_iiiiiE9s_softmax+56];
	add.f32 	%f241, %f239, %f240;
	ld.shared.f32 	%f242, [_ZZ20flashAttentionKernelPfS_S_S_iiiiiE9s_softmax+60];
	add.f32 	%f243, %f241, %f242;
	div.rn.f32 	%f244, %f212, %f243;
	st.shared.f32 	[_ZZ20flashAttentionKernelPfS_S_S_iiiiiE9s_softmax], %f244;
	div.rn.f32 	%f245, %f214, %f243;
	st.shared.f32 	[_ZZ20flashAttentionKernelPfS_S_S_iiiiiE9s_softmax+4], %f245;
	div.rn.f32 	%f246, %f216, %f243;
	st.shared.f32 	[_ZZ20flashAttentionKernelPfS_S_S_iiiiiE9s_softmax+8], %f246;
	div.rn.f32 	%f247, %f218, %f243;
	st.shared.f32 	[_ZZ20flashAttentionKernelPfS_S_S_iiiiiE9s_softmax+12], %f247;
	div.rn.f32 	%f248, %f220, %f243;
	st.shared.f32 	[_ZZ20flashAttentionKernelPfS_S_S_iiiiiE9s_softmax+16], %f248;
	div.rn.f32 	%f249, %f222, %f243;
	st.shared.f32 	[_ZZ20flashAttentionKernelPfS_S_S_iiiiiE9s_softmax+20], %f249;
	div.rn.f32 	%f250, %f224, %f243;
	st.shared.f32 	[_ZZ20flashAttentionKernelPfS_S_S_iiiiiE9s_softmax+24], %f250;
	div.rn.f32 	%f251, %f226, %f243;
	st.shared.f32 	[_ZZ20flashAttentionKernelPfS_S_S_iiiiiE9s_softmax+28], %f251;
	div.rn.f32 	%f252, %f228, %f243;
	st.shared.f32 	[_ZZ20flashAttentionKernelPfS_S_S_iiiiiE9s_softmax+32], %f252;
	div.rn.f32 	%f253, %f230, %f243;
	st.shared.f32 	[_ZZ20flashAttentionKernelPfS_S_S_iiiiiE9s_softmax+36], %f253;
	div.rn.f32 	%f254, %f232, %f243;
	st.shared.f32 	[_ZZ20flashAttentionKernelPfS_S_S_iiiiiE9s_softmax+40], %f254;
	div.rn.f32 	%f255, %f234, %f243;
	st.shared.f32 	[_ZZ20flashAttentionKernelPfS_S_S_iiiiiE9s_softmax+44], %f255;
	div.rn.f32 	%f256, %f236, %f243;
	st.shared.f32 	[_ZZ20flashAttentionKernelPfS_S_S_iiiiiE9s_softmax+48], %f256;
	div.rn.f32 	%f257, %f238, %f243;
	st.shared.f32 	[_ZZ20flashAttentionKernelPfS_S_S_iiiiiE9s_softmax+52], %f257;
	div.rn.f32 	%f258, %f240, %f243;
	st.shared.f32 	[_ZZ20flashAttentionKernelPfS_S_S_iiiiiE9s_softmax+56], %f258;
	div.rn.f32 	%f259, %f242, %f243;
	st.shared.f32 	[_ZZ20flashAttentionKernelPfS_S_S_iiiiiE9s_softmax+60], %f259;
	bar.sync 	0;
	shl.b32 	%r86, %r5, 2;
	mov.u32 	%r87, _ZZ20flashAttentionKernelPfS_S_S_iiiiiE3s_V;
	add.s32 	%r88, %r87, %r86;
	ld.shared.f32 	%f260, [_ZZ20flashAttentionKernelPfS_S_S_iiiiiE9s_softmax];
	ld.shared.f32 	%f261, [%r88];
	fma.rn.f32 	%f262, %f260, %f261, 0f00000000;
	ld.shared.f32 	%f263, [_ZZ20flashAttentionKernelPfS_S_S_iiiiiE9s_softmax+4];
	ld.shared.f32 	%f264, [%r88+64];
	fma.rn.f32 	%f265, %f263, %f264, %f262;
	ld.shared.f32 	%f266, [_ZZ20flashAttentionKernelPfS_S_S_iiiiiE9s_softmax+8];
	ld.shared.f32 	%f267, [%r88+128];
	fma.rn.f32 	%f268, %f266, %f267, %f265;
	ld.shared.f32 	%f269, [_ZZ20flashAttentionKernelPfS_S_S_iiiiiE9s_softmax+12];
	ld.shared.f32 	%f270, [%r88+192];
	fma.rn.f32 	%f271, %f269, %f270, %f268;
	ld.shared.f32 	%f272, [_ZZ20flashAttentionKernelPfS_S_S_iiiiiE9s_softmax+16];
	ld.shared.f32 	%f273, [%r88+256];
	fma.rn.f32 	%f274, %f272, %f273, %f271;
	ld.shared.f32 	%f275, [_ZZ20flashAttentionKernelPfS_S_S_iiiiiE9s_softmax+20];
	ld.shared.f32 	%f276, [%r88+320];
	fma.rn.f32 	%f277, %f275, %f276, %f274;
	ld.shared.f32 	%f278, [_ZZ20flashAttentionKernelPfS_S_S_iiiiiE9s_softmax+24];
	ld.shared.f32 	%f279, [%r88+384];
	fma.rn.f32 	%f280, %f278, %f279, %f277;
	ld.shared.f32 	%f281, [_ZZ20flashAttentionKernelPfS_S_S_iiiiiE9s_softmax+28];
	ld.shared.f32 	%f282, [%r88+448];
	fma.rn.f32 	%f283, %f281, %f282, %f280;
	ld.shared.f32 	%f284, [_ZZ20flashAttentionKernelPfS_S_S_iiiiiE9s_softmax+32];
	ld.shared.f32 	%f285, [%r88+512];
	fma.rn.f32 	%f286, %f284, %f285, %f283;
	ld.shared.f32 	%f287, [_ZZ20flashAttentionKernelPfS_S_S_iiiiiE9s_softmax+36];
	ld.shared.f32 	%f288, [%r88+576];
	fma.rn.f32 	%f289, %f287, %f288, %f286;
	ld.shared.f32 	%f290, [_ZZ20flashAttentionKernelPfS_S_S_iiiiiE9s_softmax+40];
	ld.shared.f32 	%f291, [%r88+640];
	fma.rn.f32 	%f292, %f290, %f291, %f289;
	ld.shared.f32 	%f293, [_ZZ20flashAttentionKernelPfS_S_S_iiiiiE9s_softmax+44];
	ld.shared.f32 	%f294, [%r88+704];
	fma.rn.f32 	%f295, %f293, %f294, %f292;
	ld.shared.f32 	%f296, [_ZZ20flashAttentionKernelPfS_S_S_iiiiiE9s_softmax+48];
	ld.shared.f32 	%f297, [%r88+768];
	fma.rn.f32 	%f298, %f296, %f297, %f295;
	ld.shared.f32 	%f299, [_ZZ20flashAttentionKernelPfS_S_S_iiiiiE9s_softmax+52];
	ld.shared.f32 	%f300, [%r88+832];
	fma.rn.f32 	%f301, %f299, %f300, %f298;
	ld.shared.f32 	%f302, [_ZZ20flashAttentionKernelPfS_S_S_iiiiiE9s_softmax+56];
	ld.shared.f32 	%f303, [%r88+896];
	fma.rn.f32 	%f304, %f302, %f303, %f301;
	ld.shared.f32 	%f305, [_ZZ20flashAttentionKernelPfS_S_S_iiiiiE9s_softmax+60];
	ld.shared.f32 	%f306, [%r88+960];
	fma.rn.f32 	%f37, %f305, %f306, %f304;
	@%p17 bra 	$L__BB0_25;
	shl.b32 	%r89, %r3, 4;
	add.s32 	%r90, %r89, %r5;
	mov.u32 	%r91, %ctaid.y;
	mad.lo.s32 	%r92, %r27, %r91, %r6;
	mad.lo.s32 	%r94, %r25, %r1, %r90;
	mad.lo.s32 	%r24, %r94, %r27, %r92;
	setp.ge.s32 	%p18, %r90, %r25;
	setp.ge.s32 	%p19, %r92, %r27;
	or.pred  	%p20, %p18, %p19;
	@%p20 bra 	$L__BB0_25;
	ld.param.u64 	%rd17, [_Z20flashAttentionKernelPfS_S_S_iiiii_param_3];
	cvta.to.global.u64 	%rd14, %rd17;
	mul.wide.s32 	%rd15, %r24, 4;
	add.s64 	%rd16, %rd14, %rd15;
	st.global.f32 	[%rd16], %f37;
$L__BB0_25:
	ret;

}
	// .globl	_Z23standardAttentionKernelPfS_S_S_iiii
.visible .entry _Z23standardAttentionKernelPfS_S_S_iiii(
	.param .u64 .ptr .align 1 _Z23standardAttentionKernelPfS_S_S_iiii_param_0,
	.param .u64 .ptr .align 1 _Z23standardAttentionKernelPfS_S_S_iiii_param_1,
	.param .u64 .ptr .align 1 _Z23standardAttentionKernelPfS_S_S_iiii_param_2,
	.param .u64 .ptr .align 1 _Z23standardAttentionKernelPfS_S_S_iiii_param_3,
	.param .u32 _Z23standardAttentionKernelPfS_S_S_iiii_param_4,
	.param .u32 _Z23standardAttentionKernelPfS_S_S_iiii_param_5,
	.param .u32 _Z23standardAttentionKernelPfS_S_S_iiii_param_6,
	.param .u32 _Z23standardAttentionKernelPfS_S_S_iiii_param_7
)
{
	.local .align 16 .b8 	__local_depot1[8192];
	.reg .b64 	%SP;
	.reg .b64 	%SPL;
	.reg .pred 	%p<63>;
	.reg .b32 	%r<195>;
	.reg .b32 	%f<546>;
	.reg .b64 	%rd<123>;

	mov.u64 	%SPL, __local_depot1;
	ld.param.u64 	%rd29, [_Z23standardAttentionKernelPfS_S_S_iiii_param_0];
	ld.param.u64 	%rd30, [_Z23standardAttentionKernelPfS_S_S_iiii_param_1];
	ld.param.u64 	%rd31, [_Z23standardAttentionKernelPfS_S_S_iiii_param_2];
	ld.param.u64 	%rd32, [_Z23standardAttentionKernelPfS_S_S_iiii_param_3];
	ld.param.u32 	%r93, [_Z23standardAttentionKernelPfS_S_S_iiii_param_4];
	ld.param.u32 	%r90, [_Z23standardAttentionKernelPfS_S_S_iiii_param_5];
	ld.param.u32 	%r91, [_Z23standardAttentionKernelPfS_S_S_iiii_param_6];
	ld.param.u32 	%r92, [_Z23standardAttentionKernelPfS_S_S_iiii_param_7];
	cvta.to.global.u64 	%rd1, %rd30;
	cvta.to.global.u64 	%rd2, %rd29;
	cvta.to.global.u64 	%rd3, %rd31;
	cvta.to.global.u64 	%rd4, %rd32;
	add.u64 	%rd5, %SPL, 0;
	mov.u32 	%r1, %ctaid.x;
	mov.u32 	%r2, %ctaid.y;
	mov.u32 	%r94, %ctaid.z;
	setp.ge.s32 	%p1, %r1, %r93;
	setp.ge.s32 	%p2, %r2, %r90;
	or.pred  	%p3, %p1, %p2;
	setp.gt.u32 	%p4, %r94, 31;
	or.pred  	%p5, %p4, %p3;
	@%p5 bra 	$L__BB1_81;
	mul.lo.s32 	%r95, %r90, %r1;
	mul.lo.s32 	%r3, %r95, %r91;
	mad.lo.s32 	%r4, %r91, %r2, %r3;
	mul.lo.s32 	%r5, %r92, %r95;
	mul.lo.s32 	%r6, %r92, %r2;
	add.s32 	%r7, %r5, %r6;
	setp.lt.s32 	%p6, %r91, 1;
	cvt.rn.f32.s32 	%f57, %r91;
	sqrt.rn.f32 	%f1, %f57;
	@%p6 bra 	$L__BB1_17;
	and.b32  	%r8, %r91, 15;
	add.s32 	%r9, %r8, -1;
	and.b32  	%r10, %r91, 7;
	add.s32 	%r11, %r10, -1;
	and.b32  	%r12, %r91, 2147483632;
	and.b32  	%r13, %r91, 3;
	mov.f32 	%f528, 0fFF800000;
	mov.b32 	%r166, 0;
$L__BB1_3:
	setp.lt.u32 	%p15, %r91, 16;
	mad.lo.s32 	%r15, %r166, %r91, %r3;
	mov.f32 	%f521, 0f00000000;
	mov.b32 	%r169, 0;
	@%p15 bra 	$L__BB1_6;
	mov.f32 	%f521, 0f00000000;
	mov.b32 	%r167, 0;
$L__BB1_5:
	.pragma "nounroll";
	add.s32 	%r103, %r4, %r167;
	add.s32 	%r104, %r15, %r167;
	mul.wide.s32 	%rd42, %r103, 4;
	add.s64 	%rd43, %rd2, %rd42;
	ld.global.f32 	%f68, [%rd43];
	mul.wide.s32 	%rd44, %r104, 4;
	add.s64 	%rd45, %rd1, %rd44;
	ld.global.f32 	%f69, [%rd45];
	fma.rn.f32 	%f70, %f68, %f69, %f521;
	ld.global.f32 	%f71, [%rd43+4];
	ld.global.f32 	%f72, [%rd45+4];
	fma.rn.f32 	%f73, %f71, %f72, %f70;
	ld.global.f32 	%f74, [%rd43+8];
	ld.global.f32 	%f75, [%rd45+8];
	fma.rn.f32 	%f76, %f74, %f75, %f73;
	ld.global.f32 	%f77, [%rd43+12];
	ld.global.f32 	%f78, [%rd45+12];
	fma.rn.f32 	%f79, %f77, %f78, %f76;
	ld.global.f32 	%f80, [%rd43+16];
	ld.global.f32 	%f81, [%rd45+16];
	fma.rn.f32 	%f82, %f80, %f81, %f79;
	ld.global.f32 	%f83, [%rd43+20];
	ld.global.f32 	%f84, [%rd45+20];
	fma.rn.f32 	%f85, %f83, %f84, %f82;
	ld.global.f32 	%f86, [%rd43+24];
	ld.global.f32 	%f87, [%rd45+24];
	fma.rn.f32 	%f88, %f86, %f87, %f85;
	ld.global.f32 	%f89, [%rd43+28];
	ld.global.f32 	%f90, [%rd45+28];
	fma.rn.f32 	%f91, %f89, %f90, %f88;
	ld.global.f32 	%f92, [%rd43+32];
	ld.global.f32 	%f93, [%rd45+32];
	fma.rn.f32 	%f94, %f92, %f93, %f91;
	ld.global.f32 	%f95, [%rd43+36];
	ld.global.f32 	%f96, [%rd45+36];
	fma.rn.f32 	%f97, %f95, %f96, %f94;
	ld.global.f32 	%f98, [%rd43+40];
	ld.global.f32 	%f99, [%rd45+40];
	fma.rn.f32 	%f100, %f98, %f99, %f97;
	ld.global.f32 	%f101, [%rd43+44];
	ld.global.f32 	%f102, [%rd45+44];
	fma.rn.f32 	%f103, %f101, %f102, %f100;
	ld.global.f32 	%f104, [%rd43+48];
	ld.global.f32 	%f105, [%rd45+48];
	fma.rn.f32 	%f106, %f104, %f105, %f103;
	ld.global.f32 	%f107, [%rd43+52];
	ld.global.f32 	%f108, [%rd45+52];
	fma.rn.f32 	%f109, %f107, %f108, %f106;
	ld.global.f32 	%f110, [%rd43+56];
	ld.global.f32 	%f111, [%rd45+56];
	fma.rn.f32 	%f112, %f110, %f111, %f109;
	ld.global.f32 	%f113, [%rd43+60];
	ld.global.f32 	%f114, [%rd45+60];
	fma.rn.f32 	%f521, %f113, %f114, %f112;
	add.s32 	%r167, %r167, 16;
	setp.ne.s32 	%p16, %r167, %r12;
	mov.u32 	%r169, %r12;
	@%p16 bra 	$L__BB1_5;
$L__BB1_6:
	setp.eq.s32 	%p17, %r8, 0;
	@%p17 bra 	$L__BB1_16;
	setp.lt.u32 	%p18, %r9, 7;
	@%p18 bra 	$L__BB1_9;
	add.s32 	%r105, %r4, %r169;
	add.s32 	%r106, %r15, %r169;
	mul.wide.s32 	%rd46, %r105, 4;
	add.s64 	%rd47, %rd2, %rd46;
	ld.global.f32 	%f116, [%rd47];
	mul.wide.s32 	%rd48, %r106, 4;
	add.s64 	%rd49, %rd1, %rd48;
	ld.global.f32 	%f117, [%rd49];
	fma.rn.f32 	%f118, %f116, %f117, %f521;
	ld.global.f32 	%f119, [%rd47+4];
	ld.global.f32 	%f120, [%rd49+4];
	fma.rn.f32 	%f121, %f119, %f120, %f118;
	ld.global.f32 	%f122, [%rd47+8];
	ld.global.f32 	%f123, [%rd49+8];
	fma.rn.f32 	%f124, %f122, %f123, %f121;
	ld.global.f32 	%f125, [%rd47+12];
	ld.global.f32 	%f126, [%rd49+12];
	fma.rn.f32 	%f127, %f125, %f126, %f124;
	ld.global.f32 	%f128, [%rd47+16];
	ld.global.f32 	%f129, [%rd49+16];
	fma.rn.f32 	%f130, %f128, %f129, %f127;
	ld.global.f32 	%f131, [%rd47+20];
	ld.global.f32 	%f132, [%rd49+20];
	fma.rn.f32 	%f133, %f131, %f132, %f130;
	ld.global.f32 	%f134, [%rd47+24];
	ld.global.f32 	%f135, [%rd49+24];
	fma.rn.f32 	%f136, %f134, %f135, %f133;
	ld.global.f32 	%f137, [%rd47+28];
	ld.global.f32 	%f138, [%rd49+28];
	fma.rn.f32 	%f521, %f137, %f138, %f136;
	add.s32 	%r169, %r169, 8;
$L__BB1_9:
	setp.eq.s32 	%p19, %r10, 0;
	@%p19 bra 	$L__BB1_16;
	setp.lt.u32 	%p20, %r11, 3;
	@%p20 bra 	$L__BB1_12;
	add.s32 	%r107, %r4, %r169;
	add.s32 	%r108, %r15, %r169;
	mul.wide.s32 	%rd50, %r107, 4;
	add.s64 	%rd51, %rd2, %rd50;
	ld.global.f32 	%f140, [%rd51];
	mul.wide.s32 	%rd52, %r108, 4;
	add.s64 	%rd53, %rd1, %rd52;
	ld.global.f32 	%f141, [%rd53];
	fma.rn.f32 	%f142, %f140, %f141, %f521;
	ld.global.f32 	%f143, [%rd51+4];
	ld.global.f32 	%f144, [%rd53+4];
	fma.rn.f32 	%f145, %f143, %f144, %f142;
	ld.global.f32 	%f146, [%rd51+8];
	ld.global.f32 	%f147, [%rd53+8];
	fma.rn.f32 	%f148, %f146, %f147, %f145;
	ld.global.f32 	%f149, [%rd51+12];
	ld.global.f32 	%f150, [%rd53+12];
	fma.rn.f32 	%f521, %f149, %f150, %f148;
	add.s32 	%r169, %r169, 4;
$L__BB1_12:
	setp.eq.s32 	%p21, %r13, 0;
	@%p21 bra 	$L__BB1_16;
	setp.eq.s32 	%p22, %r13, 1;
	add.s32 	%r109, %r4, %r169;
	add.s32 	%r110, %r15, %r169;
	mul.wide.s32 	%rd54, %r109, 4;
	add.s64 	%rd6, %rd2, %rd54;
	ld.global.f32 	%f151, [%rd6];
	mul.wide.s32 	%rd55, %r110, 4;
	add.s64 	%rd7, %rd1, %rd55;
	ld.global.f32 	%f152, [%rd7];
	fma.rn.f32 	%f521, %f151, %f152, %f521;
	@%p22 bra 	$L__BB1_16;
	setp.eq.s32 	%p23, %r13, 2;
	ld.global.f32 	%f153, [%rd6+4];
	ld.global.f32 	%f154, [%rd7+4];
	fma.rn.f32 	%f521, %f153, %f154, %f521;
	@%p23 bra 	$L__BB1_16;
	ld.global.f32 	%f155, [%rd6+8];
	ld.global.f32 	%f156, [%rd7+8];
	fma.rn.f32 	%f521, %f155, %f156, %f521;
$L__BB1_16:
	div.rn.f32 	%f157, %f521, %f1;
	mul.wide.u32 	%rd56, %r166, 4;
	add.s64 	%rd57, %rd5, %rd56;
	st.local.f32 	[%rd57], %f157;
	max.f32 	%f528, %f528, %f157;
	add.s32 	%r166, %r166, 1;
	setp.eq.s32 	%p24, %r166, %r90;
	@%p24 bra 	$L__BB1_28;
	bra.uni 	$L__BB1_3;
$L__BB1_17:
	mov.f32 	%f60, 0f00000000;
	div.rn.f32 	%f18, %f60, %f1;
	add.s32 	%r97, %r90, -1;
	and.b32  	%r24, %r90, 7;
	setp.lt.u32 	%p7, %r97, 7;
	mov.f32 	%f528, 0fFF800000;
	mov.b32 	%r171, 0;
	@%p7 bra 	$L__BB1_20;
	and.b32  	%r171, %r90, -8;
	mov.f32 	%f528, 0fFF800000;
	mov.b32 	%r174, 0;
$L__BB1_19:
	.pragma "nounroll";
	mul.wide.u32 	%rd34, %r174, 4;
	add.s64 	%rd35, %rd5, %rd34;
	max.f32 	%f528, %f528, %f18;
	st.local.v4.f32 	[%rd35], {%f18, %f18, %f18, %f18};
	st.local.v4.f32 	[%rd35+16], {%f18, %f18, %f18, %f18};
	add.s32 	%r174, %r174, 8;
	setp.eq.s32 	%p8, %r174, %r171;
	@%p8 bra 	$L__BB1_20;
	bra.uni 	$L__BB1_19;
$L__BB1_20:
	setp.eq.s32 	%p9, %r24, 0;
	@%p9 bra 	$L__BB1_28;
	and.b32  	%r27, %r90, 3;
	setp.lt.u32 	%p10, %r24, 4;
	@%p10 bra 	$L__BB1_23;
	mul.wide.u32 	%rd36, %r171, 4;
	add.s64 	%rd37, %rd5, %rd36;
	st.local.f32 	[%rd37], %f18;
	max.f32 	%f528, %f528, %f18;
	st.local.f32 	[%rd37+4], %f18;
	st.local.f32 	[%rd37+8], %f18;
	st.local.f32 	[%rd37+12], %f18;
	add.s32 	%r171, %r171, 4;
$L__BB1_23:
	setp.eq.s32 	%p11, %r27, 0;
	@%p11 bra 	$L__BB1_28;
	setp.eq.s32 	%p12, %r27, 1;
	@%p12 bra 	$L__BB1_26;
	mul.wide.u32 	%rd38, %r171, 4;
	add.s64 	%rd39, %rd5, %rd38;
	st.local.f32 	[%rd39], %f18;
	max.f32 	%f528, %f528, %f18;
	st.local.f32 	[%rd39+4], %f18;
	add.s32 	%r171, %r171, 2;
$L__BB1_26:
	and.b32  	%r99, %r90, 1;
	setp.eq.b32 	%p13, %r99, 1;
	not.pred 	%p14, %p13;
	@%p14 bra 	$L__BB1_28;
	mul.wide.u32 	%rd40, %r171, 4;
	add.s64 	%rd41, %rd5, %rd40;
	st.local.f32 	[%rd41], %f18;
	max.f32 	%f528, %f528, %f18;
$L__BB1_28:
	setp.lt.s32 	%p25, %r90, 1;
	mov.f32 	%f536, 0f00000000;
	@%p25 bra 	$L__BB1_40;
	and.b32  	%r32, %r90, 7;
	setp.lt.u32 	%p26, %r90, 8;
	mov.f32 	%f536, 0f00000000;
	mov.b32 	%r175, 0;
	@%p26 bra 	$L__BB1_32;
	and.b32  	%r175, %r90, 2147483640;
	mov.f32 	%f536, 0f00000000;
	mov.b32 	%r178, 0;
$L__BB1_31:
	.pragma "nounroll";
	mul.wide.u32 	%rd58, %r178, 4;
	add.s64 	%rd59, %rd5, %rd58;
	ld.local.v4.f32 	{%f162, %f163, %f164, %f165}, [%rd59];
	sub.f32 	%f166, %f162, %f528;
	fma.rn.f32 	%f167, %f166, 0f3BBB989D, 0f3F000000;
	cvt.sat.f32.f32 	%f168, %f167;
	mov.f32 	%f169, 0f4B400001;
	mov.f32 	%f170, 0f437C0000;
	fma.rm.f32 	%f171, %f168, %f170, %f169;
	add.f32 	%f172, %f171, 0fCB40007F;
	neg.f32 	%f173, %f172;
	fma.rn.f32 	%f174, %f166, 0f3FB8AA3B, %f173;
	fma.rn.f32 	%f175, %f166, 0f32A57060, %f174;
	mov.b32 	%r113, %f171;
	shl.b32 	%r114, %r113, 23;
	mov.b32 	%f176, %r114;
	ex2.approx.ftz.f32 	%f177, %f175;
	mul.f32 	%f178, %f177, %f176;
	add.f32 	%f179, %f536, %f178;
	sub.f32 	%f180, %f163, %f528;
	fma.rn.f32 	%f181, %f180, 0f3BBB989D, 0f3F000000;
	cvt.sat.f32.f32 	%f182, %f181;
	fma.rm.f32 	%f183, %f182, %f170, %f169;
	add.f32 	%f184, %f183, 0fCB40007F;
	neg.f32 	%f185, %f184;
	fma.rn.f32 	%f186, %f180, 0f3FB8AA3B, %f185;
	fma.rn.f32 	%f187, %f180, 0f32A57060, %f186;
	mov.b32 	%r115, %f183;
	shl.b32 	%r116, %r115, 23;
	mov.b32 	%f188, %r116;
	ex2.approx.ftz.f32 	%f189, %f187;
	mul.f32 	%f190, %f189, %f188;
	add.f32 	%f191, %f179, %f190;
	sub.f32 	%f192, %f164, %f528;
	fma.rn.f32 	%f193, %f192, 0f3BBB989D, 0f3F000000;
	cvt.sat.f32.f32 	%f194, %f193;
	fma.rm.f32 	%f195, %f194, %f170, %f169;
	add.f32 	%f196, %f195, 0fCB40007F;
	neg.f32 	%f197, %f196;
	fma.rn.f32 	%f198, %f192, 0f3FB8AA3B, %f197;
	fma.rn.f32 	%f199, %f192, 0f32A57060, %f198;
	mov.b32 	%r117, %f195;
	shl.b32 	%r118, %r117, 23;
	mov.b32 	%f200, %r118;
	ex2.approx.ftz.f32 	%f201, %f199;
	mul.f32 	%f202, %f201, %f200;
	add.f32 	%f203, %f191, %f202;
	sub.f32 	%f204, %f165, %f528;
	fma.rn.f32 	%f205, %f204, 0f3BBB989D, 0f3F000000;
	cvt.sat.f32.f32 	%f206, %f205;
	fma.rm.f32 	%f207, %f206, %f170, %f169;
	add.f32 	%f208, %f207, 0fCB40007F;
	neg.f32 	%f209, %f208;
	fma.rn.f32 	%f210, %f204, 0f3FB8AA3B, %f209;
	fma.rn.f32 	%f211, %f204, 0f32A57060, %f210;
	mov.b32 	%r119, %f207;
	shl.b32 	%r120, %r119, 23;
	mov.b32 	%f212, %r120;
	ex2.approx.ftz.f32 	%f213, %f211;
	mul.f32 	%f214, %f213, %f212;
	st.local.v4.f32 	[%rd59], {%f178, %f190, %f202, %f214};
	add.f32 	%f215, %f203, %f214;
	ld.local.v4.f32 	{%f216, %f217, %f218, %f219}, [%rd59+16];
	sub.f32 	%f220, %f216, %f528;
	fma.rn.f32 	%f221, %f220, 0f3BBB989D, 0f3F000000;
	cvt.sat.f32.f32 	%f222, %f221;
	fma.rm.f32 	%f223, %f222, %f170, %f169;
	add.f32 	%f224, %f223, 0fCB40007F;
	neg.f32 	%f225, %f224;
	fma.rn.f32 	%f226, %f220, 0f3FB8AA3B, %f225;
	fma.rn.f32 	%f227, %f220, 0f32A57060, %f226;
	mov.b32 	%r121, %f223;
	shl.b32 	%r122, %r121, 23;
	mov.b32 	%f228, %r122;
	ex2.approx.ftz.f32 	%f229, %f227;
	mul.f32 	%f230, %f229, %f228;
	add.f32 	%f231, %f215, %f230;
	sub.f32 	%f232, %f217, %f528;
	fma.rn.f32 	%f233, %f232, 0f3BBB989D, 0f3F000000;
	cvt.sat.f32.f32 	%f234, %f233;
	fma.rm.f32 	%f235, %f234, %f170, %f169;
	add.f32 	%f236, %f235, 0fCB40007F;
	neg.f32 	%f237, %f236;
	fma.rn.f32 	%f238, %f232, 0f3FB8AA3B, %f237;
	fma.rn.f32 	%f239, %f232, 0f32A57060, %f238;
	mov.b32 	%r123, %f235;
	shl.b32 	%r124, %r123, 23;
	mov.b32 	%f240, %r124;
	ex2.approx.ftz.f32 	%f241, %f239;
	mul.f32 	%f242, %f241, %f240;
	add.f32 	%f243, %f231, %f242;
	sub.f32 	%f244, %f218, %f528;
	fma.rn.f32 	%f245, %f244, 0f3BBB989D, 0f3F000000;
	cvt.sat.f32.f32 	%f246, %f245;
	fma.rm.f32 	%f247, %f246, %f170, %f169;
	add.f32 	%f248, %f247, 0fCB40007F;
	neg.f32 	%f249, %f248;
	fma.rn.f32 	%f250, %f244, 0f3FB8AA3B, %f249;
	fma.rn.f32 	%f251, %f244, 0f32A57060, %f250;
	mov.b32 	%r125, %f247;
	shl.b32 	%r126, %r125, 23;
	mov.b32 	%f252, %r126;
	ex2.approx.ftz.f32 	%f253, %f251;
	mul.f32 	%f254, %f253, %f252;
	add.f32 	%f255, %f243, %f254;
	sub.f32 	%f256, %f219, %f528;
	fma.rn.f32 	%f257, %f256, 0f3BBB989D, 0f3F000000;
	cvt.sat.f32.f32 	%f258, %f257;
	fma.rm.f32 	%f259, %f258, %f170, %f169;
	add.f32 	%f260, %f259, 0fCB40007F;
	neg.f32 	%f261, %f260;
	fma.rn.f32 	%f262, %f256, 0f3FB8AA3B, %f261;
	fma.rn.f32 	%f263, %f256, 0f32A57060, %f262;
	mov.b32 	%r127, %f259;
	shl.b32 	%r128, %r127, 23;
	mov.b32 	%f264, %r128;
	ex2.approx.ftz.f32 	%f265, %f263;
	mul.f32 	%f266, %f265, %f264;
	st.local.v4.f32 	[%rd59+16], {%f230, %f242, %f254, %f266};
	add.f32 	%f536, %f255, %f266;
	add.s32 	%r178, %r178, 8;
	setp.eq.s32 	%p27, %r178, %r175;
	@%p27 bra 	$L__BB1_32;
	bra.uni 	$L__BB1_31;
$L__BB1_32:
	setp.eq.s32 	%p28, %r32, 0;
	@%p28 bra 	$L__BB1_40;
	and.b32  	%r37, %r90, 3;
	setp.lt.u32 	%p29, %r32, 4;
	@%p29 bra 	$L__BB1_35;
	mul.wide.u32 	%rd60, %r175, 4;
	add.s64 	%rd61, %rd5, %rd60;
	ld.local.f32 	%f268, [%rd61];
	sub.f32 	%f269, %f268, %f528;
	fma.rn.f32 	%f270, %f269, 0f3BBB989D, 0f3F000000;
	cvt.sat.f32.f32 	%f271, %f270;
	mov.f32 	%f272, 0f4B400001;
	mov.f32 	%f273, 0f437C0000;
	fma.rm.f32 	%f274, %f271, %f273, %f272;
	add.f32 	%f275, %f274, 0fCB40007F;
	neg.f32 	%f276, %f275;
	fma.rn.f32 	%f277, %f269, 0f3FB8AA3B, %f276;
	fma.rn.f32 	%f278, %f269, 0f32A57060, %f277;
	mov.b32 	%r129, %f274;
	shl.b32 	%r130, %r129, 23;
	mov.b32 	%f279, %r130;
	ex2.approx.ftz.f32 	%f280, %f278;
	mul.f32 	%f281, %f280, %f279;
	st.local.f32 	[%rd61], %f281;
	add.f32 	%f282, %f536, %f281;
	ld.local.f32 	%f283, [%rd61+4];
	sub.f32 	%f284, %f283, %f528;
	fma.rn.f32 	%f285, %f284, 0f3BBB989D, 0f3F000000;
	cvt.sat.f32.f32 	%f286, %f285;
	fma.rm.f32 	%f287, %f286, %f273, %f272;
	add.f32 	%f288, %f287, 0fCB40007F;
	neg.f32 	%f289, %f288;
	fma.rn.f32 	%f290, %f284, 0f3FB8AA3B, %f289;
	fma.rn.f32 	%f291, %f284, 0f32A57060, %f290;
	mov.b32 	%r131, %f287;
	shl.b32 	%r132, %r131, 23;
	mov.b32 	%f292, %r132;
	ex2.approx.ftz.f32 	%f293, %f291;
	mul.f32 	%f294, %f293, %f292;
	st.local.f32 	[%rd61+4], %f294;
	add.f32 	%f295, %f282, %f294;
	ld.local.f32 	%f296, [%rd61+8];
	sub.f32 	%f297, %f296, %f528;
	fma.rn.f32 	%f298, %f297, 0f3BBB989D, 0f3F000000;
	cvt.sat.f32.f32 	%f299, %f298;
	fma.rm.f32 	%f300, %f299, %f273, %f272;
	add.f32 	%f301, %f300, 0fCB40007F;
	neg.f32 	%f302, %f301;
	fma.rn.f32 	%f303, %f297, 0f3FB8AA3B, %f302;
	fma.rn.f32 	%f304, %f297, 0f32A57060, %f303;
	mov.b32 	%r133, %f300;
	shl.b32 	%r134, %r133, 23;
	mov.b32 	%f305, %r134;
	ex2.approx.ftz.f32 	%f306, %f304;
	mul.f32 	%f307, %f306, %f305;
	st.local.f32 	[%rd61+8], %f307;
	add.f32 	%f308, %f295, %f307;
	ld.local.f32 	%f309, [%rd61+12];
	sub.f32 	%f310, %f309, %f528;
	fma.rn.f32 	%f311, %f310, 0f3BBB989D, 0f3F000000;
	cvt.sat.f32.f32 	%f312, %f311;
	fma.rm.f32 	%f313, %f312, %f273, %f272;
	add.f32 	%f314, %f313, 0fCB40007F;
	neg.f32 	%f315, %f314;
	fma.rn.f32 	%f316, %f310, 0f3FB8AA3B, %f315;
	fma.rn.f32 	%f317, %f310, 0f32A57060, %f316;
	mov.b32 	%r135, %f313;
	shl.b32 	%r136, %r135, 23;
	mov.b32 	%f318, %r136;
	ex2.approx.ftz.f32 	%f319, %f317;
	mul.f32 	%f320, %f319, %f318;
	st.local.f32 	[%rd61+12], %f320;
	add.f32 	%f536, %f308, %f320;
	add.s32 	%r175, %r175, 4;
$L__BB1_35:
	setp.eq.s32 	%p30, %r37, 0;
	@%p30 bra 	$L__BB1_40;
	setp.eq.s32 	%p31, %r37, 1;
	@%p31 bra 	$L__BB1_38;
	mul.wide.u32 	%rd62, %r175, 4;
	add.s64 	%rd63, %rd5, %rd62;
	ld.local.f32 	%f322, [%rd63];
	sub.f32 	%f323, %f322, %f528;
	fma.rn.f32 	%f324, %f323, 0f3BBB989D, 0f3F000000;
	cvt.sat.f32.f32 	%f325, %f324;
	mov.f32 	%f326, 0f4B400001;
	mov.f32 	%f327, 0f437C0000;
	fma.rm.f32 	%f328, %f325, %f327, %f326;
	add.f32 	%f329, %f328, 0fCB40007F;
	neg.f32 	%f330, %f329;
	fma.rn.f32 	%f331, %f323, 0f3FB8AA3B, %f330;
	fma.rn.f32 	%f332, %f323, 0f32A57060, %f331;
	mov.b32 	%r137, %f328;
	shl.b32 	%r138, %r137, 23;
	mov.b32 	%f333, %r138;
	ex2.approx.ftz.f32 	%f334, %f332;
	mul.f32 	%f335, %f334, %f333;
	st.local.f32 	[%rd63], %f335;
	add.f32 	%f336, %f536, %f335;
	ld.local.f32 	%f337, [%rd63+4];
	sub.f32 	%f338, %f337, %f528;
	fma.rn.f32 	%f339, %f338, 0f3BBB989D, 0f3F000000;
	cvt.sat.f32.f32 	%f340, %f339;
	fma.rm.f32 	%f341, %f340, %f327, %f326;
	add.f32 	%f342, %f341, 0fCB40007F;
	neg.f32 	%f343, %f342;
	fma.rn.f32 	%f344, %f338, 0f3FB8AA3B, %f343;
	fma.rn.f32 	%f345, %f338, 0f32A57060, %f344;
	mov.b32 	%r139, %f341;
	shl.b32 	%r140, %r139, 23;
	mov.b32 	%f346, %r140;
	ex2.approx.ftz.f32 	%f347, %f345;
	mul.f32 	%f348, %f347, %f346;
	st.local.f32 	[%rd63+4], %f348;
	add.f32 	%f536, %f336, %f348;
	add.s32 	%r175, %r175, 2;
$L__BB1_38:
	and.b32  	%r141, %r90, 1;
	setp.eq.b32 	%p32, %r141, 1;
	not.pred 	%p33, %p32;
	@%p33 bra 	$L__BB1_40;
	mul.wide.u32 	%rd64, %r175, 4;
	add.s64 	%rd65, %rd5, %rd64;
	ld.local.f32 	%f349, [%rd65];
	sub.f32 	%f350, %f349, %f528;
	fma.rn.f32 	%f351, %f350, 0f3BBB989D, 0f3F000000;
	cvt.sat.f32.f32 	%f352, %f351;
	mov.f32 	%f353, 0f4B400001;
	mov.f32 	%f354, 0f437C0000;
	fma.rm.f32 	%f355, %f352, %f354, %f353;
	add.f32 	%f356, %f355, 0fCB40007F;
	neg.f32 	%f357, %f356;
	fma.rn.f32 	%f358, %f350, 0f3FB8AA3B, %f357;
	fma.rn.f32 	%f359, %f350, 0f32A57060, %f358;
	mov.b32 	%r142, %f355;
	shl.b32 	%r143, %r142, 23;
	mov.b32 	%f360, %r143;
	ex2.approx.ftz.f32 	%f361, %f359;
	mul.f32 	%f362, %f361, %f360;
	st.local.f32 	[%rd65], %f362;
	add.f32 	%f536, %f536, %f362;
$L__BB1_40:
	setp.lt.s32 	%p34, %r90, 1;
	@%p34 bra 	$L__BB1_53;
	add.s32 	%r145, %r90, -1;
	and.b32  	%r42, %r90, 15;
	setp.lt.u32 	%p35, %r145, 15;
	mov.b32 	%r179, 0;
	@%p35 bra 	$L__BB1_44;
	and.b32  	%r179, %r90, 2147483632;
	mov.b32 	%r190, 0;
$L__BB1_43:
	.pragma "nounroll";
	mul.wide.u32 	%rd66, %r190, 4;
	add.s64 	%rd67, %rd5, %rd66;
	ld.local.v4.f32 	{%f363, %f364, %f365, %f366}, [%rd67];
	div.rn.f32 	%f367, %f363, %f536;
	div.rn.f32 	%f368, %f364, %f536;
	div.rn.f32 	%f369, %f365, %f536;
	div.rn.f32 	%f370, %f366, %f536;
	st.local.v4.f32 	[%rd67], {%f367, %f368, %f369, %f370};
	ld.local.v4.f32 	{%f371, %f372, %f373, %f374}, [%rd67+16];
	div.rn.f32 	%f375, %f371, %f536;
	div.rn.f32 	%f376, %f372, %f536;
	div.rn.f32 	%f377, %f373, %f536;
	div.rn.f32 	%f378, %f374, %f536;
	st.local.v4.f32 	[%rd67+16], {%f375, %f376, %f377, %f378};
	ld.local.v4.f32 	{%f379, %f380, %f381, %f382}, [%rd67+32];
	div.rn.f32 	%f383, %f379, %f536;
	div.rn.f32 	%f384, %f380, %f536;
	div.rn.f32 	%f385, %f381, %f536;
	div.rn.f32 	%f386, %f382, %f536;
	st.local.v4.f32 	[%rd67+32], {%f383, %f384, %f385, %f386};
	ld.local.v4.f32 	{%f387, %f388, %f389, %f390}, [%rd67+48];
	div.rn.f32 	%f391, %f387, %f536;
	div.rn.f32 	%f392, %f388, %f536;
	div.rn.f32 	%f393, %f389, %f536;
	div.rn.f32 	%f394, %f390, %f536;
	st.local.v4.f32 	[%rd67+48], {%f391, %f392, %f393, %f394};
	add.s32 	%r190, %r190, 16;
	setp.eq.s32 	%p36, %r190, %r179;
	@%p36 bra 	$L__BB1_44;
	bra.uni 	$L__BB1_43;
$L__BB1_44:
	setp.eq.s32 	%p37, %r42, 0;
	@%p37 bra 	$L__BB1_53;
	and.b32  	%r47, %r90, 7;
	setp.lt.u32 	%p38, %r42, 8;
	@%p38 bra 	$L__BB1_47;
	mul.wide.u32 	%rd68, %r179, 4;
	add.s64 	%rd69, %rd5, %rd68;
	ld.local.f32 	%f395, [%rd69];
	div.rn.f32 	%f396, %f395, %f536;
	st.local.f32 	[%rd69], %f396;
	ld.local.f32 	%f397, [%rd69+4];
	div.rn.f32 	%f398, %f397, %f536;
	st.local.f32 	[%rd69+4], %f398;
	ld.local.f32 	%f399, [%rd69+8];
	div.rn.f32 	%f400, %f399, %f536;
	st.local.f32 	[%rd69+8], %f400;
	ld.local.f32 	%f401, [%rd69+12];
	div.rn.f32 	%f402, %f401, %f536;
	st.local.f32 	[%rd69+12], %f402;
	ld.local.f32 	%f403, [%rd69+16];
	div.rn.f32 	%f404, %f403, %f536;
	st.local.f32 	[%rd69+16], %f404;
	ld.local.f32 	%f405, [%rd69+20];
	div.rn.f32 	%f406, %f405, %f536;
	st.local.f32 	[%rd69+20], %f406;
	ld.local.f32 	%f407, [%rd69+24];
	div.rn.f32 	%f408, %f407, %f536;
	st.local.f32 	[%rd69+24], %f408;
	ld.local.f32 	%f409, [%rd69+28];
	div.rn.f32 	%f410, %f409, %f536;
	st.local.f32 	[%rd69+28], %f410;
	add.s32 	%r179, %r179, 8;
$L__BB1_47:
	setp.eq.s32 	%p39, %r47, 0;
	@%p39 bra 	$L__BB1_53;
	and.b32  	%r50, %r90, 3;
	setp.lt.u32 	%p40, %r47, 4;
	@%p40 bra 	$L__BB1_50;
	mul.wide.u32 	%rd70, %r179, 4;
	add.s64 	%rd71, %rd5, %rd70;
	ld.local.f32 	%f411, [%rd71];
	div.rn.f32 	%f412, %f411, %f536;
	st.local.f32 	[%rd71], %f412;
	ld.local.f32 	%f413, [%rd71+4];
	div.rn.f32 	%f414, %f413, %f536;
	st.local.f32 	[%rd71+4], %f414;
	ld.local.f32 	%f415, [%rd71+8];
	div.rn.f32 	%f416, %f415, %f536;
	st.local.f32 	[%rd71+8], %f416;
	ld.local.f32 	%f417, [%rd71+12];
	div.rn.f32 	%f418, %f417, %f536;
	st.local.f32 	[%rd71+12], %f418;
	add.s32 	%r179, %r179, 4;
$L__BB1_50:
	setp.eq.s32 	%p41, %r50, 0;
	@%p41 bra 	$L__BB1_53;
	mov.b32 	%r183, 0;
$L__BB1_52:
	.pragma "nounroll";
	mul.wide.u32 	%rd72, %r179, 4;
	add.s64 	%rd73, %rd5, %rd72;
	ld.local.f32 	%f419, [%rd73];
	div.rn.f32 	%f420, %f419, %f536;
	st.local.f32 	[%rd73], %f420;
	add.s32 	%r179, %r179, 1;
	add.s32 	%r183, %r183, 1;
	setp.ne.s32 	%p42, %r183, %r50;
	@%p42 bra 	$L__BB1_52;
$L__BB1_53:
	setp.lt.s32 	%p43, %r92, 1;
	@%p43 bra 	$L__BB1_81;
	setp.lt.s32 	%p44, %r90, 1;
	@%p44 bra 	$L__BB1_70;
	add.s32 	%r57, %r90, -1;
	and.b32  	%r58, %r90, 15;
	add.s32 	%r59, %r58, -1;
	and.b32  	%r60, %r90, 7;
	add.s32 	%r61, %r60, -1;
	and.b32  	%r62, %r90, 2147483632;
	and.b32  	%r63, %r90, 3;
	neg.s32 	%r64, %r62;
	shl.b32 	%r65, %r92, 4;
	mul.wide.u32 	%rd8, %r92, 60;
	mul.wide.u32 	%rd9, %r92, 56;
	mul.wide.u32 	%rd10, %r92, 4;
	mul.wide.u32 	%rd11, %r92, 8;
	mul.wide.u32 	%rd12, %r92, 12;
	mul.wide.u32 	%rd13, %r92, 16;
	mul.wide.u32 	%rd14, %r92, 20;
	mul.wide.u32 	%rd15, %r92, 24;
	mul.wide.u32 	%rd16, %r92, 28;
	mul.wide.u32 	%rd17, %r92, 32;
	mul.wide.u32 	%rd18, %r92, 36;
	mul.wide.u32 	%rd19, %r92, 40;
	mul.wide.u32 	%rd20, %r92, 44;
	mul.wide.u32 	%rd21, %r92, 48;
	mul.wide.u32 	%rd22, %r92, 52;
	mov.b32 	%r184, 0;
$L__BB1_56:
	setp.lt.u32 	%p53, %r57, 15;
	add.s32 	%r67, %r184, %r5;
	mov.f32 	%f545, 0f00000000;
	mov.b32 	%r188, 0;
	@%p53 bra 	$L__BB1_59;
	add.s64 	%rd122, %rd5, 32;
	mov.f32 	%f545, 0f00000000;
	mov.u32 	%r185, %r67;
	mov.u32 	%r186, %r64;
$L__BB1_58:
	.pragma "nounroll";
	mul.wide.s32 	%rd82, %r185, 4;
	add.s64 	%rd83, %rd3, %rd82;
	ld.local.v4.f32 	{%f424, %f425, %f426, %f427}, [%rd122+-32];
	ld.global.f32 	%f428, [%rd83];
	fma.rn.f32 	%f429, %f424, %f428, %f545;
	add.s64 	%rd84, %rd83, %rd10;
	ld.global.f32 	%f430, [%rd84];
	fma.rn.f32 	%f431, %f425, %f430, %f429;
	add.s64 	%rd85, %rd83, %rd11;
	ld.global.f32 	%f432, [%rd85];
	fma.rn.f32 	%f433, %f426, %f432, %f431;
	add.s64 	%rd86, %rd83, %rd12;
	ld.global.f32 	%f434, [%rd86];
	fma.rn.f32 	%f435, %f427, %f434, %f433;
	ld.local.v4.f32 	{%f436, %f437, %f438, %f439}, [%rd122+-16];
	add.s64 	%rd87, %rd83, %rd13;
	ld.global.f32 	%f440, [%rd87];
	fma.rn.f32 	%f441, %f436, %f440, %f435;
	add.s64 	%rd88, %rd83, %rd14;
	ld.global.f32 	%f442, [%rd88];
	fma.rn.f32 	%f443, %f437, %f442, %f441;
	add.s64 	%rd89, %rd83, %rd15;
	ld.global.f32 	%f444, [%rd89];
	fma.rn.f32 	%f445, %f438, %f444, %f443;
	add.s64 	%rd90, %rd83, %rd16;
	ld.global.f32 	%f446, [%rd90];
	fma.rn.f32 	%f447, %f439, %f446, %f445;
	ld.local.v4.f32 	{%f448, %f449, %f450, %f451}, [%rd122];
	add.s64 	%rd91, %rd83, %rd17;
	ld.global.f32 	%f452, [%rd91];
	fma.rn.f32 	%f453, %f448, %f452, %f447;
	add.s64 	%rd92, %rd83, %rd18;
	ld.global.f32 	%f454, [%rd92];
	fma.rn.f32 	%f455, %f449, %f454, %f453;
	add.s64 	%rd93, %rd83, %rd19;
	ld.global.f32 	%f456, [%rd93];
	fma.rn.f32 	%f457, %f450, %f456, %f455;
	add.s64 	%rd94, %rd83, %rd20;
	ld.global.f32 	%f458, [%rd94];
	fma.rn.f32 	%f459, %f451, %f458, %f457;
	ld.local.v4.f32 	{%f460, %f461, %f462, %f463}, [%rd122+16];
	add.s64 	%rd95, %rd83, %rd21;
	ld.global.f32 	%f464, [%rd95];
	fma.rn.f32 	%f465, %f460, %f464, %f459;
	add.s64 	%rd96, %rd83, %rd22;
	ld.global.f32 	%f466, [%rd96];
	fma.rn.f32 	%f467, %f461, %f466, %f465;
	add.s64 	%rd97, %rd83, %rd9;
	ld.global.f32 	%f468, [%rd97];
	fma.rn.f32 	%f469, %f462, %f468, %f467;
	add.s64 	%rd98, %rd83, %rd8;
	ld.global.f32 	%f470, [%rd98];
	fma.rn.f32 	%f545, %f463, %f470, %f469;
	add.s32 	%r186, %r186, 16;
	add.s32 	%r185, %r185, %r65;
	add.s64 	%rd122, %rd122, 64;
	setp.ne.s32 	%p54, %r186, 0;
	mov.u32 	%r188, %r62;
	@%p54 bra 	$L__BB1_58;
$L__BB1_59:
	setp.eq.s32 	%p55, %r58, 0;
	@%p55 bra 	$L__BB1_69;
	setp.lt.u32 	%p56, %r59, 7;
	@%p56 bra 	$L__BB1_62;
	mad.lo.s32 	%r162, %r188, %r92, %r67;
	mul.wide.u32 	%rd99, %r188, 4;
	add.s64 	%rd100, %rd5, %rd99;
	ld.local.f32 	%f472, [%rd100];
	mul.wide.s32 	%rd101, %r162, 4;
	add.s64 	%rd102, %rd3, %rd101;
	ld.global.f32 	%f473, [%rd102];
	fma.rn.f32 	%f474, %f472, %f473, %f545;
	ld.local.f32 	%f475, [%rd100+4];
	add.s64 	%rd103, %rd102, %rd10;
	ld.global.f32 	%f476, [%rd103];
	fma.rn.f32 	%f477, %f475, %f476, %f474;
	ld.local.f32 	%f478, [%rd100+8];
	add.s64 	%rd104, %rd103, %rd10;
	ld.global.f32 	%f479, [%rd104];
	fma.rn.f32 	%f480, %f478, %f479, %f477;
	ld.local.f32 	%f481, [%rd100+12];
	add.s64 	%rd105, %rd104, %rd10;
	ld.global.f32 	%f482, [%rd105];
	fma.rn.f32 	%f483, %f481, %f482, %f480;
	ld.local.f32 	%f484, [%rd100+16];
	add.s64 	%rd106, %rd105, %rd10;
	ld.global.f32 	%f485, [%rd106];
	fma.rn.f32 	%f486, %f484, %f485, %f483;
	ld.local.f32 	%f487, [%rd100+20];
	add.s64 	%rd107, %rd106, %rd10;
	ld.global.f32 	%f488, [%rd107];
	fma.rn.f32 	%f489, %f487, %f488, %f486;
	ld.local.f32 	%f490, [%rd100+24];
	add.s64 	%rd108, %rd107, %rd10;
	ld.global.f32 	%f491, [%rd108];
	fma.rn.f32 	%f492, %f490, %f491, %f489;
	ld.local.f32 	%f493, [%rd100+28];
	add.s64 	%rd109, %rd108, %rd10;
	ld.global.f32 	%f494, [%rd109];
	fma.rn.f32 	%f545, %f493, %f494, %f492;
	add.s32 	%r188, %r188, 8;
$L__BB1_62:
	setp.eq.s32 	%p57, %r60, 0;
	@%p57 bra 	$L__BB1_69;
	setp.lt.u32 	%p58, %r61, 3;
	@%p58 bra 	$L__BB1_65;
	mad.lo.s32 	%r163, %r188, %r92, %r67;
	mul.wide.u32 	%rd110, %r188, 4;
	add.s64 	%rd111, %rd5, %rd110;
	ld.local.f32 	%f496, [%rd111];
	mul.wide.s32 	%rd112, %r163, 4;
	add.s64 	%rd113, %rd3, %rd112;
	ld.global.f32 	%f497, [%rd113];
	fma.rn.f32 	%f498, %f496, %f497, %f545;
	ld.local.f32 	%f499, [%rd111+4];
	add.s64 	%rd114, %rd113, %rd10;
	ld.global.f32 	%f500, [%rd114];
	fma.rn.f32 	%f501, %f499, %f500, %f498;
	ld.local.f32 	%f502, [%rd111+8];
	add.s64 	%rd115, %rd114, %rd10;
	ld.global.f32 	%f503, [%rd115];
	fma.rn.f32 	%f504, %f502, %f503, %f501;
	ld.local.f32 	%f505, [%rd111+12];
	add.s64 	%rd116, %rd115, %rd10;
	ld.global.f32 	%f506, [%rd116];
	fma.rn.f32 	%f545, %f505, %f506, %f504;
	add.s32 	%r188, %r188, 4;
$L__BB1_65:
	setp.eq.s32 	%p59, %r63, 0;
	@%p59 bra 	$L__BB1_69;
	setp.eq.s32 	%p60, %r63, 1;
	mad.lo.s32 	%r164, %r188, %r92, %r67;
	mul.wide.u32 	%rd117, %r188, 4;
	add.s64 	%rd26, %rd5, %rd117;
	ld.local.f32 	%f507, [%rd26];
	mul.wide.s32 	%rd118, %r164, 4;
	add.s64 	%rd27, %rd3, %rd118;
	ld.global.f32 	%f508, [%rd27];
	fma.rn.f32 	%f545, %f507, %f508, %f545;
	@%p60 bra 	$L__BB1_69;
	setp.eq.s32 	%p61, %r63, 2;
	ld.local.f32 	%f509, [%rd26+4];
	add.s64 	%rd28, %rd27, %rd10;
	ld.global.f32 	%f510, [%rd28];
	fma.rn.f32 	%f545, %f509, %f510, %f545;
	@%p61 bra 	$L__BB1_69;
	ld.local.f32 	%f511, [%rd26+8];
	add.s64 	%rd119, %rd28, %rd10;
	ld.global.f32 	%f512, [%rd119];
	fma.rn.f32 	%f545, %f511, %f512, %f545;
$L__BB1_69:
	add.s32 	%r165, %r67, %r6;
	mul.wide.u32 	%rd120, %r165, 4;
	add.s64 	%rd121, %rd4, %rd120;
	st.global.f32 	[%rd121], %f545;
	add.s32 	%r184, %r184, 1;
	setp.eq.s32 	%p62, %r184, %r92;
	@%p62 bra 	$L__BB1_81;
	bra.uni 	$L__BB1_56;
$L__BB1_70:
	add.s32 	%r149, %r92, -1;
	and.b32  	%r78, %r92, 7;
	setp.lt.u32 	%p45, %r149, 7;
	mov.b32 	%r192, 0;
	@%p45 bra 	$L__BB1_73;
	and.b32  	%r192, %r92, 2147483640;
	mov.b32 	%r191, 0;
$L__BB1_72:
	.pragma "nounroll";
	add.s32 	%r151, %r7, %r191;
	mul.wide.s32 	%rd74, %r151, 4;
	add.s64 	%rd75, %rd4, %rd74;
	mov.b32 	%r152, 0;
	st.global.u32 	[%rd75], %r152;
	st.global.u32 	[%rd75+4], %r152;
	st.global.u32 	[%rd75+8], %r152;
	st.global.u32 	[%rd75+12], %r152;
	st.global.u32 	[%rd75+16], %r152;
	st.global.u32 	[%rd75+20], %r152;
	st.global.u32 	[%rd75+24], %r152;
	st.global.u32 	[%rd75+28], %r152;
	add.s32 	%r191, %r191, 8;
	setp.ne.s32 	%p46, %r191, %r192;
	@%p46 bra 	$L__BB1_72;
$L__BB1_73:
	setp.eq.s32 	%p47, %r78, 0;
	@%p47 bra 	$L__BB1_81;
	and.b32  	%r85, %r92, 3;
	setp.lt.u32 	%p48, %r78, 4;
	@%p48 bra 	$L__BB1_76;
	add.s32 	%r153, %r7, %r192;
	mul.wide.s32 	%rd76, %r153, 4;
	add.s64 	%rd77, %rd4, %rd76;
	mov.b32 	%r154, 0;
	st.global.u32 	[%rd77], %r154;
	st.global.u32 	[%rd77+4], %r154;
	st.global.u32 	[%rd77+8], %r154;
	st.global.u32 	[%rd77+12], %r154;
	add.s32 	%r192, %r192, 4;
$L__BB1_76:
	setp.eq.s32 	%p49, %r85, 0;
	@%p49 bra 	$L__BB1_81;
	setp.eq.s32 	%p50, %r85, 1;
	@%p50 bra 	$L__BB1_79;
	add.s32 	%r155, %r7, %r192;
	mul.wide.s32 	%rd78, %r155, 4;
	add.s64 	%rd79, %rd4, %rd78;
	mov.b32 	%r156, 0;
	st.global.u32 	[%rd79], %r156;
	st.global.u32 	[%rd79+4], %r156;
	add.s32 	%r192, %r192, 2;
$L__BB1_79:
	and.b32  	%r157, %r92, 1;
	setp.eq.b32 	%p51, %r157, 1;
	not.pred 	%p52, %p51;
	@%p52 bra 	$L__BB1_81;
	add.s32 	%r158, %r7, %r192;
	mul.wide.s32 	%rd80, %r158, 4;
	add.s64 	%rd81, %rd4, %rd80;
	mov.b32 	%r159, 0;
	st.global.u32 	[%rd81], %r159;
$L__BB1_81:
	ret;

}


// ===== COMPILED SASS (sm_100) =====

	.target	sm_100

	.elftype	@"ET_EXEC"


//--------------------- .note.nv.tkinfo           --------------------------
	.section	.note.nv.tkinfo,"",@"SHT_NOTE"
	.sectionflags	@"SHF_NOTE_NV_TKINFO"
	.tkinfo
        /*0018*/ 	.word	0x00000002
        /*0030*/ 	.string	""
        /*0030*/ 	.string	"ptxas"
        /*0030*/ 	.string	"Cuda compilation tools, release 13.0, V13.0.88"
        /*0030*/ 	.string	"Build cuda_13.0.r13.0/compiler.36424714_0"
        /*0030*/ 	.string	"-arch sm_100 -m 64 "



//--------------------- .note.nv.cuinfo           --------------------------
	.section	.note.nv.cuinfo,"",@"SHT_NOTE"
	.sectionflags	@"SHF_NOTE_NV_CUINFO"
        /*0018*/ 	.short	0x0002
        /*001a*/ 	.short	0x0064
        /*001c*/ 	.short	0x0082
	.zero		2


//--------------------- .nv.info                  --------------------------
	.section	.nv.info,"",@"SHT_CUDA_INFO"
	.align	4


	//----- nvinfo : EIATTR_REGCOUNT
	.align		4
        /*0000*/ 	.byte	0x04, 0x2f
        /*0002*/ 	.short	(.L_1 - .L_0)
	.align		4
.L_0:
        /*0004*/ 	.word	index@(_Z20flashAttentionKernelPfS_S_S_iiiii)
        /*0008*/ 	.word	0x00000028


	//----- nvinfo : EIATTR_FRAME_SIZE
	.align		4
.L_1:
        /*000c*/ 	.byte	0x04, 0x11
        /*000e*/ 	.short	(.L_3 - .L_2)
	.align		4
.L_2:
        /*0010*/ 	.word	index@($__internal_3_$__cuda_sm3x_div_rn_noftz_f32_slowpath)
        /*0014*/ 	.word	0x00000000


	//----- nvinfo : EIATTR_FRAME_SIZE
	.align		4
.L_3:
        /*0018*/ 	.byte	0x04, 0x11
        /*001a*/ 	.short	(.L_5 - .L_4)
	.align		4
.L_4:
        /*001c*/ 	.word	index@($__internal_2_$__cuda_sm20_sqrt_rn_f32_slowpath)
        /*0020*/ 	.word	0x00000000


	//----- nvinfo : EIATTR_FRAME_SIZE
	.align		4
.L_5:
        /*0024*/ 	.byte	0x04, 0x11
        /*0026*/ 	.short	(.L_7 - .L_6)
	.align		4
.L_6:
        /*0028*/ 	.word	index@(_Z20flashAttentionKernelPfS_S_S_iiiii)
        /*002c*/ 	.word	0x00000000


	//----- nvinfo : EIATTR_REGCOUNT
	.align		4
.L_7:
        /*0030*/ 	.byte	0x04, 0x2f
        /*0032*/ 	.short	(.L_9 - .L_8)
	.align		4
.L_8:
        /*0034*/ 	.word	index@(_Z23standardAttentionKernelPfS_S_S_iiii)
        /*0038*/ 	.word	0x00000020


	//----- nvinfo : EIATTR_FRAME_SIZE
	.align		4
.L_9:
        /*003c*/ 	.byte	0x04, 0x11
        /*003e*/ 	.short	(.L_11 - .L_10)
	.align		4
.L_10:
        /*0040*/ 	.word	index@($__internal_1_$__cuda_sm3x_div_rn_noftz_f32_slowpath)
        /*0044*/ 	.word	0x00002000


	//----- nvinfo : EIATTR_FRAME_SIZE
	.align		4
.L_11:
        /*0048*/ 	.byte	0x04, 0x11
        /*004a*/ 	.short	(.L_13 - .L_12)
	.align		4
.L_12:
        /*004c*/ 	.word	index@($__internal_0_$__cuda_sm20_sqrt_rn_f32_slowpath)
        /*0050*/ 	.word	0x00002000


	//----- nvinfo : EIATTR_FRAME_SIZE
	.align		4
.L_13:
        /*0054*/ 	.byte	0x04, 0x11
        /*0056*/ 	.short	(.L_15 - .L_14)
	.align		4
.L_14:
        /*0058*/ 	.word	index@(_Z23standardAttentionKernelPfS_S_S_iiii)
        /*005c*/ 	.word	0x00002000


	//----- nvinfo : EIATTR_MIN_STACK_SIZE
	.align		4
.L_15:
        /*0060*/ 	.byte	0x04, 0x12
        /*0062*/ 	.short	(.L_17 - .L_16)
	.align		4
.L_16:
        /*0064*/ 	.word	index@(_Z23standardAttentionKernelPfS_S_S_iiii)
        /*0068*/ 	.word	0x00002000


	//----- nvinfo : EIATTR_MIN_STACK_SIZE
	.align		4
.L_17:
        /*006c*/ 	.byte	0x04, 0x12
        /*006e*/ 	.short	(.L_19 - .L_18)
	.align		4
.L_18:
        /*0070*/ 	.word	index@(_Z20flashAttentionKernelPfS_S_S_iiiii)
        /*0074*/ 	.word	0x00000000
.L_19:


//--------------------- .nv.compat                --------------------------
	.section	.nv.compat,"",@"SHT_CUDA_COMPAT_INFO"
	.align	4
        /*0000*/ 	.byte	0x02, 0x09, 0x00, 0x00, 0x02, 0x02, 0x01, 0x00, 0x02, 0x05, 0x05, 0x00, 0x03, 0x07, 0x01, 0x01
        /*0010*/ 	.byte	0x02, 0x03, 0x00, 0x00, 0x02, 0x06, 0x01, 0x00, 0x04, 0x0b, 0x08, 0x00, 0x01, 0x00, 0x00, 0x00
        /*0020*/ 	.byte	0x00, 0x00, 0x00, 0x00


//--------------------- .nv.info._Z23standardAttentionKernelPfS_S_S_iiii --------------------------
	.section	.nv.info._Z23standardAttentionKernelPfS_S_S_iiii,"",@"SHT_CUDA_INFO"
	.sectionflags	@""
	.align	4


	//----- nvinfo : EIATTR_CUDA_API_VERSION
	.align		4
        /*0000*/ 	.byte	0x04, 0x37
        /*0002*/ 	.short	(.L_21 - .L_20)
.L_20:
        /*0004*/ 	.word	0x00000082


	//----- nvinfo : EIATTR_KPARAM_INFO
	.align		4
.L_21:
        /*0008*/ 	.byte	0x04, 0x17
        /*000a*/ 	.short	(.L_23 - .L_22)
.L_22:
        /*000c*/ 	.word	0x00000000
        /*0010*/ 	.short	0x0007
        /*0012*/ 	.short	0x002c
        /*0014*/ 	.byte	0x00, 0xf0, 0x11, 0x00


	//----- nvinfo : EIATTR_KPARAM_INFO
	.align		4
.L_23:
        /*0018*/ 	.byte	0x04, 0x17
        /*001a*/ 	.short	(.L_25 - .L_24)
.L_24:
        /*001c*/ 	.word	0x00000000
        /*0020*/ 	.short	0x0006
        /*0022*/ 	.short	0x0028
        /*0024*/ 	.byte	0x00, 0xf0, 0x11, 0x00


	//----- nvinfo : EIATTR_KPARAM_INFO
	.align		4
.L_25:
        /*0028*/ 	.byte	0x04, 0x17
        /*002a*/ 	.short	(.L_27 - .L_26)
.L_26:
        /*002c*/ 	.word	0x00000000
        /*0030*/ 	.short	0x0005
        /*0032*/ 	.short	0x0024
        /*0034*/ 	.byte	0x00, 0xf0, 0x11, 0x00


	//----- nvinfo : EIATTR_KPARAM_INFO
	.align		4
.L_27:
        /*0038*/ 	.byte	0x04, 0x17
        /*003a*/ 	.short	(.L_29 - .L_28)
.L_28:
        /*003c*/ 	.word	0x00000000
        /*0040*/ 	.short	0x0004
        /*0042*/ 	.short	0x0020
        /*0044*/ 	.byte	0x00, 0xf0, 0x11, 0x00


	//----- nvinfo : EIATTR_KPARAM_INFO
	.align		4
.L_29:
        /*0048*/ 	.byte	0x04, 0x17
        /*004a*/ 	.short	(.L_31 - .L_30)
.L_30:
        /*004c*/ 	.word	0x00000000
        /*0050*/ 	.short	0x0003
        /*0052*/ 	.short	0x0018
        /*0054*/ 	.byte	0x00, 0xf5, 0x21, 0x00


	//----- nvinfo : EIATTR_KPARAM_INFO
	.align		4
.L_31:
        /*0058*/ 	.byte	0x04, 0x17
        /*005a*/ 	.short	(.L_33 - .L_32)
.L_32:
        /*005c*/ 	.word	0x00000000
        /*0060*/ 	.short	0x0002
        /*0062*/ 	.short	0x0010
        /*0064*/ 	.byte	0x00, 0xf5, 0x21, 0x00


	//----- nvinfo : EIATTR_KPARAM_INFO
	.align		4
.L_33:
        /*0068*/ 	.byte	0x04, 0x17
        /*006a*/ 	.short	(.L_35 - .L_34)
.L_34:
        /*006c*/ 	.word	0x00000000
        /*0070*/ 	.short	0x0001
        /*0072*/ 	.short	0x0008
        /*0074*/ 	.byte	0x00, 0xf5, 0x21, 0x00


	//----- nvinfo : EIATTR_KPARAM_INFO
	.align		4
.L_35:
        /*0078*/ 	.byte	0x04, 0x17
        /*007a*/ 	.short	(.L_37 - .L_36)
.L_36:
        /*007c*/ 	.word	0x00000000
        /*0080*/ 	.short	0x0000
        /*0082*/ 	.short	0x0000
        /*0084*/ 	.byte	0x00, 0xf5, 0x21, 0x00


	//----- nvinfo : EIATTR_SPARSE_MMA_MASK
	.align		4
.L_37:
        /*0088*/ 	.byte	0x03, 0x50
        /*008a*/ 	.short	0x0000


	//----- nvinfo : EIATTR_MAXREG_COUNT
	.align		4
        /*008c*/ 	.byte	0x03, 0x1b
        /*008e*/ 	.short	0x00ff


	//----- nvinfo : EIATTR_MERCURY_ISA_VERSION
	.align		4
        /*0090*/ 	.byte	0x03, 0x5f
        /*0092*/ 	.short	0x0101


	//----- nvinfo : EIATTR_VRC_CTA_INIT_COUNT
	.align		4
        /*0094*/ 	.byte	0x02, 0x4a
	.zero		1
	.zero		1


	//----- nvinfo : EIATTR_EXIT_INSTR_OFFSETS
	.align		4
        /*0098*/ 	.byte	0x04, 0x1c
        /*009a*/ 	.short	(.L_39 - .L_38)


	//   ....[0]....
.L_38:
        /*009c*/ 	.word	0x00000090


	//   ....[1]....
        /*00a0*/ 	.word	0x00003660


	//   ....[2]....
        /*00a4*/ 	.word	0x00004070


	//   ....[3]....
        /*00a8*/ 	.word	0x000041f0


	//   ....[4]....
        /*00ac*/ 	.word	0x000042c0


	//   ....[5]....
        /*00b0*/ 	.word	0x00004350


	//   ....[6]....
        /*00b4*/ 	.word	0x000043b0


	//----- nvinfo : EIATTR_CRS_STACK_SIZE
	.align		4
.L_39:
        /*00b8*/ 	.byte	0x04, 0x1e
        /*00ba*/ 	.short	(.L_41 - .L_40)
.L_40:
        /*00bc*/ 	.word	0x00000000


	//----- nvinfo : EIATTR_CBANK_PARAM_SIZE
	.align		4
.L_41:
        /*00c0*/ 	.byte	0x03, 0x19
        /*00c2*/ 	.short	0x0030


	//----- nvinfo : EIATTR_PARAM_CBANK
	.align		4
        /*00c4*/ 	.byte	0x04, 0x0a
        /*00c6*/ 	.short	(.L_43 - .L_42)
	.align		4
.L_42:
        /*00c8*/ 	.word	index@(.nv.constant0._Z23standardAttentionKernelPfS_S_S_iiii)
        /*00cc*/ 	.short	0x0380
        /*00ce*/ 	.short	0x0030


	//----- nvinfo : EIATTR_SW_WAR
	.align		4
.L_43:
        /*00d0*/ 	.byte	0x04, 0x36
        /*00d2*/ 	.short	(.L_45 - .L_44)
.L_44:
        /*00d4*/ 	.word	0x00000008
.L_45:


//--------------------- .nv.info._Z20flashAttentionKernelPfS_S_S_iiiii --------------------------
	.section	.nv.info._Z20flashAttentionKernelPfS_S_S_iiiii,"",@"SHT_CUDA_INFO"
	.sectionflags	@""
	.align	4


	//----- nvinfo : EIATTR_CUDA_API_VERSION
	.align		4
        /*0000*/ 	.byte	0x04, 0x37
        /*0002*/ 	.short	(.L_47 - .L_46)
.L_46:
        /*0004*/ 	.word	0x00000082


	//----- nvinfo : EIATTR_KPARAM_INFO
	.align		4
.L_47:
        /*0008*/ 	.byte	0x04, 0x17
        /*000a*/ 	.short	(.L_49 - .L_48)
.L_48:
        /*000c*/ 	.word	0x00000000
        /*0010*/ 	.short	0x0008
        /*0012*/ 	.short	0x0030
        /*0014*/ 	.byte	0x00, 0xf0, 0x11, 0x00


	//----- nvinfo : EIATTR_KPARAM_INFO
	.align		4
.L_49:
        /*0018*/ 	.byte	0x04, 0x17
        /*001a*/ 	.short	(.L_51 - .L_50)
.L_50:
        /*001c*/ 	.word	0x00000000
        /*0020*/ 	.short	0x0007
        /*0022*/ 	.short	0x002c
        /*0024*/ 	.byte	0x00, 0xf0, 0x11, 0x00


	//----- nvinfo : EIATTR_KPARAM_INFO
	.align		4
.L_51:
        /*0028*/ 	.byte	0x04, 0x17
        /*002a*/ 	.short	(.L_53 - .L_52)
.L_52:
        /*002c*/ 	.word	0x00000000
        /*0030*/ 	.short	0x0006
        /*0032*/ 	.short	0x0028
        /*0034*/ 	.byte	0x00, 0xf0, 0x11, 0x00


	//----- nvinfo : EIATTR_KPARAM_INFO
	.align		4
.L_53:
        /*0038*/ 	.byte	0x04, 0x17
        /*003a*/ 	.short	(.L_55 - .L_54)
.L_54:
        /*003c*/ 	.word	0x00000000
        /*0040*/ 	.short	0x0005
        /*0042*/ 	.short	0x0024
        /*0044*/ 	.byte	0x00, 0xf0, 0x11, 0x00


	//----- nvinfo : EIATTR_KPARAM_INFO
	.align		4
.L_55:
        /*0048*/ 	.byte	0x04, 0x17
        /*004a*/ 	.short	(.L_57 - .L_56)
.L_56:
        /*004c*/ 	.word	0x00000000
        /*0050*/ 	.short	0x0004
        /*0052*/ 	.short	0x0020
        /*0054*/ 	.byte	0x00, 0xf0, 0x11, 0x00


	//----- nvinfo : EIATTR_KPARAM_INFO
	.align		4
.L_57:
        /*0058*/ 	.byte	0x04, 0x17
        /*005a*/ 	.short	(.L_59 - .L_58)
.L_58:
        /*005c*/ 	.word	0x00000000
        /*0060*/ 	.short	0x0003
        /*0062*/ 	.short	0x0018
        /*0064*/ 	.byte	0x00, 0xf5, 0x21, 0x00


	//----- nvinfo : EIATTR_KPARAM_INFO
	.align		4
.L_59:
        /*0068*/ 	.byte	0x04, 0x17
        /*006a*/ 	.short	(.L_61 - .L_60)
.L_60:
        /*006c*/ 	.word	0x00000000
        /*0070*/ 	.short	0x0002
        /*0072*/ 	.short	0x0010
        /*0074*/ 	.byte	0x00, 0xf5, 0x21, 0x00


	//----- nvinfo : EIATTR_KPARAM_INFO
	.align		4
.L_61:
        /*0078*/ 	.byte	0x04, 0x17
        /*007a*/ 	.short	(.L_63 - .L_62)
.L_62:
        /*007c*/ 	.word	0x00000000
        /*0080*/ 	.short	0x0001
        /*0082*/ 	.short	0x0008
        /*0084*/ 	.byte	0x00, 0xf5, 0x21, 0x00


	//----- nvinfo : EIATTR_KPARAM_INFO
	.align		4
.L_63:
        /*0088*/ 	.byte	0x04, 0x17
        /*008a*/ 	.short	(.L_65 - .L_64)
.L_64:
        /*008c*/ 	.word	0x00000000
        /*0090*/ 	.short	0x0000
        /*0092*/ 	.short	0x0000
        /*0094*/ 	.byte	0x00, 0xf5, 0x21, 0x00


	//----- nvinfo : EIATTR_SPARSE_MMA_MASK
	.align		4
.L_65:
        /*0098*/ 	.byte	0x03, 0x50
        /*009a*/ 	.short	0x0000


	//----- nvinfo : EIATTR_MAXREG_COUNT
	.align		4
        /*009c*/ 	.byte	0x03, 0x1b
        /*009e*/ 	.short	0x00ff


	//----- nvinfo : EIATTR_NUM_BARRIERS
	.align		4
        /*00a0*/ 	.byte	0x02, 0x4c
        /*00a2*/ 	.byte	0x01
	.zero		1


	//----- nvinfo : EIATTR_MERCURY_ISA_VERSION
	.align		4
        /*00a4*/ 	.byte	0x03, 0x5f
        /*00a6*/ 	.short	0x0101


	//----- nvinfo : EIATTR_VRC_CTA_INIT_COUNT
	.align		4
        /*00a8*/ 	.byte	0x02, 0x4a
	.zero		1
	.zero		1


	//----- nvinfo : EIATTR_EXIT_INSTR_OFFSETS
	.align		4
        /*00ac*/ 	.byte	0x04, 0x1c
        /*00ae*/ 	.short	(.L_67 - .L_66)


	//   ....[0]....
.L_66:
        /*00b0*/ 	.word	0x00002560


	//   ....[1]....
        /*00b4*/ 	.word	0x000026f0


	//   ....[2]....
        /*00b8*/ 	.word	0x000027b0


	//----- nvinfo : EIATTR_CRS_STACK_SIZE
	.align		4
.L_67:
        /*00bc*/ 	.byte	0x04, 0x1e
        /*00be*/ 	.short	(.L_69 - .L_68)
.L_68:
        /*00c0*/ 	.word	0x00000000


	//----- nvinfo : EIATTR_CBANK_PARAM_SIZE
	.align		4
.L_69:
        /*00c4*/ 	.byte	0x03, 0x19
        /*00c6*/ 	.short	0x0034


	//----- nvinfo : EIATTR_PARAM_CBANK
	.align		4
        /*00c8*/ 	.byte	0x04, 0x0a
        /*00ca*/ 	.short	(.L_71 - .L_70)
	.align		4
.L_70:
        /*00cc*/ 	.word	index@(.nv.constant0._Z20flashAttentionKernelPfS_S_S_iiiii)
        /*00d0*/ 	.short	0x0380
        /*00d2*/ 	.short	0x0034


	//----- nvinfo : EIATTR_SW_WAR
	.align		4
.L_71:
        /*00d4*/ 	.byte	0x04, 0x36
        /*00d6*/ 	.short	(.L_73 - .L_72)
.L_72:
        /*00d8*/ 	.word	0x00000008
.L_73:


//--------------------- .nv.callgraph             --------------------------
	.section	.nv.callgraph,"",@"SHT_CUDA_CALLGRAPH"
	.align	4
	.sectionentsize	8
	.align		4
        /*0000*/ 	.word	0x00000000
	.align		4
        /*0004*/ 	.word	0xffffffff
	.align		4
        /*0008*/ 	.word	0x00000000
	.align		4
        /*000c*/ 	.word	0xfffffffe
	.align		4
        /*0010*/ 	.word	0x00000000
	.align		4
        /*0014*/ 	.word	0xfffffffd
	.align		4
        /*0018*/ 	.word	0x00000000
	.align		4
        /*001c*/ 	.word	0xfffffffc


//--------------------- .text._Z23standardAttentionKernelPfS_S_S_iiii --------------------------
	.section	.text._Z23standardAttentionKernelPfS_S_S_iiii,"ax",@progbits
	.align	128
        .global         _Z23standardAttentionKernelPfS_S_S_iiii
        .type           _Z23standardAttentionKernelPfS_S_S_iiii,@function
        .size           _Z23standardAttentionKernelPfS_S_S_iiii,(.L_x_119 - _Z23standardAttentionKernelPfS_S_S_iiii)
        .other          _Z23standardAttentionKernelPfS_S_S_iiii,@"STO_CUDA_ENTRY STV_DEFAULT"
_Z23standardAttentionKernelPfS_S_S_iiii:
.text._Z23standardAttentionKernelPfS_S_S_iiii:
[----:B------:R-:W0:Y:S08]  /*0000*/  LDC R1, c[0x0][0x37c] ;  /* 0x0000df00ff017b82 */ /* 0x000e300000000800 */
[----:B------:R-:W1:Y:S01]  /*0010*/  S2UR UR7, SR_CTAID.Y ;  /* 0x00000000000779c3 */ /* 0x000e620000002600 */
[----:B------:R-:W2:Y:S01]  /*0020*/  S2R R0, SR_CTAID.Z ;  /* 0x0000000000007919 */ /* 0x000ea20000002700 */
[----:B0-----:R-:W-:-:S06]  /*0030*/  IADD3 R1, PT, PT, R1, -0x2000, RZ ;  /* 0xffffe00001017810 */ /* 0x001fcc0007ffe0ff */
[----:B------:R-:W1:Y:S08]  /*0040*/  LDC.64 R4, c[0x0][0x3a0] ;  /* 0x0000e800ff047b82 */ /* 0x000e700000000a00 */
[----:B------:R-:W0:Y:S01]  /*0050*/  S2UR UR4, SR_CTAID.X ;  /* 0x00000000000479c3 */ /* 0x000e220000002500 */
[----:B-1----:R-:W-:-:S04]  /*0060*/  ISETP.LE.AND P0, PT, R5, UR7, PT ;  /* 0x0000000705007c0c */ /* 0x002fc8000bf03270 */
[----:B0-----:R-:W-:-:S04]  /*0070*/  ISETP.LE.OR P0, PT, R4, UR4, P0 ;  /* 0x0000000404007c0c */ /* 0x001fc80008703670 */
[----:B--2---:R-:W-:-:S13]  /*0080*/  ISETP.GT.U32.OR P0, PT, R0, 0x1f, P0 ;  /* 0x0000001f0000780c */ /* 0x004fda0000704470 */
[----:B------:R-:W-:Y:S05]  /*0090*/  @P0 EXIT ;  /* 0x000000000000094d */ /* 0x000fea0003800000 */
[----:B------:R-:W0:Y:S01]  /*00a0*/  LDC R13, c[0x0][0x3a8] ;  /* 0x0000ea00ff0d7b82 */ /* 0x000e220000000800 */
[----:B------:R-:W-:-:S05]  /*00b0*/  IMAD R10, R5, UR4, RZ ;  /* 0x00000004050a7c24 */ /* 0x000fca000f8e02ff */
[C---:B------:R-:W-:Y:S02]  /*00c0*/  IADD3 R8, PT, PT, R10.reuse, UR7, RZ ;  /* 0x000000070a087c10 */ /* 0x040fe4000fffe0ff */
[-C--:B0-----:R-:W-:Y:S01]  /*00d0*/  I2FP.F32.S32 R0, R13.reuse ;  /* 0x0000000d00007245 */ /* 0x081fe20000201400 */
[----:B------:R-:W-:Y:S01]  /*00e0*/  IMAD R17, R10, R13, RZ ;  /* 0x0000000d0a117224 */ /* 0x000fe200078e02ff */
[C---:B------:R-:W-:Y:S02]  /*00f0*/  ISETP.GE.AND P0, PT, R13.reuse, 0x1, PT ;  /* 0x000000010d00780c */ /* 0x040fe40003f06270 */
[----:B------:R-:W-:Y:S01]  /*0100*/  IADD3 R2, PT, PT, R0, -0xd000000, RZ ;  /* 0xf300000000027810 */ /* 0x000fe20007ffe0ff */
[----:B------:R0:W1:Y:S01]  /*0110*/  MUFU.RSQ R3, R0 ;  /* 0x0000000000037308 */ /* 0x0000620000001400 */
[----:B------:R-:W-:Y:S02]  /*0120*/  IMAD R13, R13, UR7, R17 ;  /* 0x000000070d0d7c24 */ /* 0x000fe4000f8e0211 */
[----:B------:R-:W-:-:S13]  /*0130*/  ISETP.GT.U32.AND P1, PT, R2, 0x727fffff, PT ;  /* 0x727fffff0200780c */ /* 0x000fda0003f24070 */
[----:B0-----:R-:W-:Y:S05]  /*0140*/  @!P1 BRA `(.L_x_0) ;  /* 0x00000000000c9947 */ /* 0x001fea0003800000 */
[----:B------:R-:W-:-:S07]  /*0150*/  MOV R4, 0x170 ;  /* 0x0000017000047802 */ /* 0x000fce0000000f00 */
[----:B-1----:R-:W-:Y:S05]  /*0160*/  CALL.REL.NOINC `($__internal_0_$__cuda_sm20_sqrt_rn_f32_slowpath) ;  /* 0x0000004000947944 */ /* 0x002fea0003c00000 */
[----:B------:R-:W-:Y:S05]  /*0170*/  BRA `(.L_x_1) ;  /* 0x0000000000107947 */ /* 0x000fea0003800000 */
.L_x_0:
[----:B-1----:R-:W-:Y:S01]  /*0180*/  FMUL.FTZ R11, R0, R3 ;  /* 0x00000003000b7220 */ /* 0x002fe20000410000 */
[----:B------:R-:W-:-:S03]  /*0190*/  FMUL.FTZ R3, R3, 0.5 ;  /* 0x3f00000003037820 */ /* 0x000fc60000410000 */
[----:B------:R-:W-:-:S04]  /*01a0*/  FFMA R0, -R11, R11, R0 ;  /* 0x0000000b0b007223 */ /* 0x000fc80000000100 */
[----:B------:R-:W-:-:S07]  /*01b0*/  FFMA R11, R0, R3, R11 ;  /* 0x00000003000b7223 */ /* 0x000fce000000000b */
.L_x_1:
[----:B------:R-:W0:Y:S01]  /*01c0*/  LDCU.64 UR8, c[0x0][0x358] ;  /* 0x00006b00ff0877ac */ /* 0x000e220008000a00 */
[----:B------:R-:W-:Y:S05]  /*01d0*/  @!P0 BRA `(.L_x_2) ;  /* 0x0000000800ac8947 */ /* 0x000fea0003800000 */
[----:B------:R-:W1:Y:S01]  /*01e0*/  LDC R2, c[0x0][0x3a8] ;  /* 0x0000ea00ff027b82 */ /* 0x000e620000000800 */
[----:B------:R-:W-:Y:S01]  /*01f0*/  HFMA2 R0, -RZ, RZ, 0, 0 ;  /* 0x00000000ff007431 */ /* 0x000fe200000001ff */
[----:B------:R-:W-:Y:S02]  /*0200*/  MOV R3, 0xff800000 ;  /* 0xff80000000037802 */ /* 0x000fe40000000f00 */
[C---:B-1----:R-:W-:Y:S02]  /*0210*/  LOP3.LUT R12, R2.reuse, 0xf, RZ, 0xc0, !PT ;  /* 0x0000000f020c7812 */ /* 0x042fe400078ec0ff */
[C---:B------:R-:W-:Y:S02]  /*0220*/  LOP3.LUT R7, R2.reuse, 0x7, RZ, 0xc0, !PT ;  /* 0x0000000702077812 */ /* 0x040fe400078ec0ff */
[C---:B------:R-:W-:Y:S02]  /*0230*/  LOP3.LUT R5, R2.reuse, 0x7ffffff0, RZ, 0xc0, !PT ;  /* 0x7ffffff002057812 */ /* 0x040fe400078ec0ff */
[----:B------:R-:W-:-:S02]  /*0240*/  LOP3.LUT R2, R2, 0x3, RZ, 0xc0, !PT ;  /* 0x0000000302027812 */ /* 0x000fc400078ec0ff */
[----:B------:R-:W-:Y:S02]  /*0250*/  IADD3 R9, PT, PT, R12, -0x1, RZ ;  /* 0xffffffff0c097810 */ /* 0x000fe40007ffe0ff */
[----:B------:R-:W-:-:S07]  /*0260*/  IADD3 R6, PT, PT, R7, -0x1, RZ ;  /* 0xffffffff07067810 */ /* 0x000fce0007ffe0ff */
.L_x_10:
[----:B------:R-:W1:Y:S01]  /*0270*/  LDCU UR4, c[0x0][0x3a8] ;  /* 0x00007500ff0477ac */ /* 0x000e620008000800 */
[----:B------:R-:W-:Y:S02]  /*0280*/  MOV R23, RZ ;  /* 0x000000ff00177202 */ /* 0x000fe40000000f00 */
[----:B------:R-:W-:Y:S01]  /*0290*/  MOV R16, RZ ;  /* 0x000000ff00107202 */ /* 0x000fe20000000f00 */
[----:B-1----:R-:W-:Y:S02]  /*02a0*/  UISETP.GE.U32.AND UP0, UPT, UR4, 0x10, UPT ;  /* 0x000000100400788c */ /* 0x002fe4000bf06070 */
[----:B------:R-:W-:-:S07]  /*02b0*/  IMAD R4, R0, UR4, R17 ;  /* 0x0000000400047c24 */ /* 0x000fce000f8e0211 */
[----:B------:R-:W-:Y:S05]  /*02c0*/  BRA.U !UP0, `(.L_x_3) ;  /* 0x0000000108f07547 */ /* 0x000fea000b800000 */
[----:B------:R-:W-:Y:S01]  /*02d0*/  MOV R23, RZ ;  /* 0x000000ff00177202 */ /* 0x000fe20000000f00 */
[----:B------:R-:W-:-:S06]  /*02e0*/  UMOV UR4, URZ ;  /* 0x000000ff00047c82 */ /* 0x000fcc0008000000 */
.L_x_4:
[----:B------:R-:W1:Y:S01]  /*02f0*/  LDC.64 R18, c[0x0][0x380] ;  /* 0x0000e000ff127b82 */ /* 0x000e620000000a00 */
[----:B------:R-:W-:Y:S02]  /*0300*/  IADD3 R21, PT, PT, R13, UR4, RZ ;  /* 0x000000040d157c10 */ /* 0x000fe4000fffe0ff */
[----:B------:R-:W-:-:S05]  /*0310*/  IADD3 R25, PT, PT, R4, UR4, RZ ;  /* 0x0000000404197c10 */ /* 0x000fca000fffe0ff */
[----:B------:R-:W2:Y:S01]  /*0320*/  LDC.64 R14, c[0x0][0x388] ;  /* 0x0000e200ff0e7b82 */ /* 0x000ea20000000a00 */
[----:B-1----:R-:W-:-:S05]  /*0330*/  IMAD.WIDE R18, R21, 0x4, R18 ;  /* 0x0000000415127825 */ /* 0x002fca00078e0212 */
[----:B0-----:R-:W3:Y:S01]  /*0340*/  LDG.E R20, desc[UR8][R18.64] ;  /* 0x0000000812147981 */ /* 0x001ee2000c1e1900 */
[----:B--2---:R-:W-:-:S03]  /*0350*/  IMAD.WIDE R14, R25, 0x4, R14 ;  /* 0x00000004190e7825 */ /* 0x004fc600078e020e */
[----:B------:R-:W2:Y:S04]  /*0360*/  LDG.E R16, desc[UR8][R18.64+0x8] ;  /* 0x0000080812107981 */ /* 0x000ea8000c1e1900 */
[----:B------:R-:W3:Y:S04]  /*0370*/  LDG.E R22, desc[UR8][R14.64] ;  /* 0x000000080e167981 */ /* 0x000ee8000c1e1900 */
[----:B------:R-:W4:Y:S04]  /*0380*/  LDG.E R25, desc[UR8][R18.64+0x4] ;  /* 0x0000040812197981 */ /* 0x000f28000c1e1900 */
[----:B------:R-:W4:Y:S04]  /*0390*/  LDG.E R24, desc[UR8][R14.64+0x4] ;  /* 0x000004080e187981 */ /* 0x000f28000c1e1900 */
[----:B------:R-:W2:Y:S04]  /*03a0*/  LDG.E R21, desc[UR8][R14.64+0x8] ;  /* 0x000008080e157981 */ /* 0x000ea8000c1e1900 */
[----:B------:R-:W5:Y:S04]  /*03b0*/  LDG.E R27, desc[UR8][R18.64+0x34] ;  /* 0x00003408121b7981 */ /* 0x000f68000c1e1900 */
[----:B------:R-:W5:Y:S01]  /*03c0*/  LDG.E R29, desc[UR8][R18.64+0x3c] ;  /* 0x00003c08121d7981 */ /* 0x000f62000c1e1900 */
[----:B---3--:R-:W-:-:S03]  /*03d0*/  FFMA R20, R20, R22, R23 ;  /* 0x0000001614147223 */ /* 0x008fc60000000017 */
[----:B------:R-:W3:Y:S04]  /*03e0*/  LDG.E R22, desc[UR8][R18.64+0xc] ;  /* 0x00000c0812167981 */ /* 0x000ee8000c1e1900 */
[----:B------:R-:W5:Y:S01]  /*03f0*/  LDG.E R23, desc[UR8][R14.64+0x10] ;  /* 0x000010080e177981 */ /* 0x000f62000c1e1900 */
[----:B----4-:R-:W-:-:S03]  /*0400*/  FFMA R25, R25, R24, R20 ;  /* 0x0000001819197223 */ /* 0x010fc60000000014 */
[----:B------:R-:W3:Y:S04]  /*0410*/  LDG.E R24, desc[UR8][R14.64+0xc] ;  /* 0x00000c080e187981 */ /* 0x000ee8000c1e1900 */
[----:B------:R-:W5:Y:S01]  /*0420*/  LDG.E R20, desc[UR8][R18.64+0x10] ;  /* 0x0000100812147981 */ /* 0x000f62000c1e1900 */
[----:B--2---:R-:W-:-:S03]  /*0430*/  FFMA R25, R16, R21, R25 ;  /* 0x0000001510197223 */ /* 0x004fc60000000019 */
[----:B------:R-:W2:Y:S04]  /*0440*/  LDG.E R16, desc[UR8][R18.64+0x14] ;  /* 0x0000140812107981 */ /* 0x000ea8000c1e1900 */
[----:B------:R-:W2:Y:S01]  /*0450*/  LDG.E R21, desc[UR8][R14.64+0x14] ;  /* 0x000014080e157981 */ /* 0x000ea2000c1e1900 */
[----:B---3--:R-:W-:-:S03]  /*0460*/  FFMA R25, R22, R24, R25 ;  /* 0x0000001816197223 */ /* 0x008fc60000000019 */
[----:B------:R-:W3:Y:S04]  /*0470*/  LDG.E R22, desc[UR8][R18.64+0x18] ;  /* 0x0000180812167981 */ /* 0x000ee8000c1e1900 */
[----:B------:R-:W3:Y:S01]  /*0480*/  LDG.E R24, desc[UR8][R14.64+0x18] ;  /* 0x000018080e187981 */ /* 0x000ee2000c1e1900 */
[----:B-----5:R-:W-:-:S03]  /*0490*/  FFMA R25, R20, R23, R25 ;  /* 0x0000001714197223 */ /* 0x020fc60000000019 */
[----:B------:R-:W4:Y:S04]  /*04a0*/  LDG.E R20, desc[UR8][R18.64+0x1c] ;  /* 0x00001c0812147981 */ /* 0x000f28000c1e1900 */
[----:B------:R-:W4:Y:S01]  /*04b0*/  LDG.E R23, desc[UR8][R14.64+0x1c] ;  /* 0x00001c080e177981 */ /* 0x000f22000c1e1900 */
[----:B--2---:R-:W-:-:S03]  /*04c0*/  FFMA R25, R16, R21, R25 ;  /* 0x0000001510197223 */ /* 0x004fc60000000019 */
[----:B------:R-:W2:Y:S04]  /*04d0*/  LDG.E R16, desc[UR8][R18.64+0x20] ;  /* 0x0000200812107981 */ /* 0x000ea8000c1e1900 */
[----:B------:R-:W2:Y:S01]  /*04e0*/  LDG.E R21, desc[UR8][R14.64+0x20] ;  /* 0x000020080e157981 */ /* 0x000ea2000c1e1900 */
[----:B---3--:R-:W-:-:S03]  /*04f0*/  FFMA R25, R22, R24, R25 ;  /* 0x0000001816197223 */ /* 0x008fc60000000019 */
[----:B------:R-:W3:Y:S04]  /*0500*/  LDG.E R22, desc[UR8][R18.64+0x24] ;  /* 0x0000240812167981 */ /* 0x000ee8000c1e1900 */
[----:B------:R-:W3:Y:S01]  /*0510*/  LDG.E R24, desc[UR8][R14.64+0x24] ;  /* 0x000024080e187981 */ /* 0x000ee2000c1e1900 */
[----:B----4-:R-:W-:-:S03]  /*0520*/  FFMA R25, R20, R23, R25 ;  /* 0x0000001714197223 */ /* 0x010fc60000000019 */
[----:B------:R-:W4:Y:S04]  /*0530*/  LDG.E R20, desc[UR8][R18.64+0x28] ;  /* 0x0000280812147981 */ /* 0x000f28000c1e1900 */
[----:B------:R-:W4:Y:S01]  /*0540*/  LDG.E R23, desc[UR8][R14.64+0x28] ;  /* 0x000028080e177981 */ /* 0x000f22000c1e1900 */
[----:B--2---:R-:W-:-:S03]  /*0550*/  FFMA R25, R16, R21, R25 ;  /* 0x0000001510197223 */ /* 0x004fc60000000019 */
[----:B------:R-:W2:Y:S04]  /*0560*/  LDG.E R21, desc[UR8][R18.64+0x2c] ;  /* 0x00002c0812157981 */ /* 0x000ea8000c1e1900 */
[----:B------:R-:W2:Y:S01]  /*0570*/  LDG.E R16, desc[UR8][R14.64+0x2c] ;  /* 0x00002c080e107981 */ /* 0x000ea2000c1e1900 */
[----:B---3--:R-:W-:-:S03]  /*0580*/  FFMA R25, R22, R24, R25 ;  /* 0x0000001816197223 */ /* 0x008fc60000000019 */
[----:B------:R-:W3:Y:S01]  /*0590*/  LDG.E R24, desc[UR8][R14.64+0x3c] ;  /* 0x00003c080e187981 */ /* 0x000ee2000c1e1900 */
[----:B----4-:R-:W-:-:S03]  /*05a0*/  FFMA R22, R20, R23, R25 ;  /* 0x0000001714167223 */ /* 0x010fc60000000019 */
[----:B------:R-:W4:Y:S04]  /*05b0*/  LDG.E R20, desc[UR8][R18.64+0x30] ;  /* 0x0000300812147981 */ /* 0x000f28000c1e1900 */
[----:B------:R-:W4:Y:S01]  /*05c0*/  LDG.E R23, desc[UR8][R14.64+0x30] ;  /* 0x000030080e177981 */ /* 0x000f22000c1e1900 */
[----:B--2---:R-:W-:-:S03]  /*05d0*/  FFMA R25, R21, R16, R22 ;  /* 0x0000001015197223 */ /* 0x004fc60000000016 */
[----:B------:R-:W2:Y:S04]  /*05e0*/  LDG.E R22, desc[UR8][R14.64+0x34] ;  /* 0x000034080e167981 */ /* 0x000ea8000c1e1900 */
[----:B------:R-:W5:Y:S04]  /*05f0*/  LDG.E R16, desc[UR8][R18.64+0x38] ;  /* 0x0000380812107981 */ /* 0x000f68000c1e1900 */
[----:B------:R-:W5:Y:S01]  /*0600*/  LDG.E R21, desc[UR8][R14.64+0x38] ;  /* 0x000038080e157981 */ /* 0x000f62000c1e1900 */
[----:B------:R-:W-:-:S06]  /*0610*/  UIADD3 UR4, UPT, UPT, UR4, 0x10, URZ ;  /* 0x0000001004047890 */ /* 0x000fcc000fffe0ff */
[----:B------:R-:W-:Y:S01]  /*0620*/  ISETP.NE.AND P0, PT, R5, UR4, PT ;  /* 0x0000000405007c0c */ /* 0x000fe2000bf05270 */
[----:B----4-:R-:W-:-:S04]  /*0630*/  FFMA R20, R20, R23, R25 ;  /* 0x0000001714147223 */ /* 0x010fc80000000019 */
[----:B--2---:R-:W-:-:S04]  /*0640*/  FFMA R27, R27, R22, R20 ;  /* 0x000000161b1b7223 */ /* 0x004fc80000000014 */
[----:B-----5:R-:W-:-:S04]  /*0650*/  FFMA R16, R16, R21, R27 ;  /* 0x0000001510107223 */ /* 0x020fc8000000001b */
[----:B---3--:R-:W-:Y:S01]  /*0660*/  FFMA R23, R29, R24, R16 ;  /* 0x000000181d177223 */ /* 0x008fe20000000010 */
[----:B------:R-:W-:Y:S06]  /*0670*/  @P0 BRA `(.L_x_4) ;  /* 0xfffffffc001c0947 */ /* 0x000fec000383ffff */
[----:B------:R-:W-:-:S07]  /*0680*/  MOV R16, R5 ;  /* 0x0000000500107202 */ /* 0x000fce0000000f00 */
.L_x_3:
[----:B------:R-:W-:-:S13]  /*0690*/  ISETP.NE.AND P0, PT, R12, RZ, PT ;  /* 0x000000ff0c00720c */ /* 0x000fda0003f05270 */
[----:B------:R-:W-:Y:S05]  /*06a0*/  @!P0 BRA `(.L_x_5) ;  /* 0x0000000400308947 */ /* 0x000fea0003800000 */
[----:B------:R-:W-:Y:S02]  /*06b0*/  ISETP.GE.U32.AND P0, PT, R9, 0x7, PT ;  /* 0x000000070900780c */ /* 0x000fe40003f06070 */
[----:B------:R-:W-:-:S11]  /*06c0*/  ISETP.NE.AND P1, PT, R7, RZ, PT ;  /* 0x000000ff0700720c */ /* 0x000fd60003f25270 */
[----:B------:R-:W-:Y:S05]  /*06d0*/  @!P0 BRA `(.L_x_6) ;  /* 0x00000000007c8947 */ /* 0x000fea0003800000 */
[----:B------:R-:W1:Y:S01]  /*06e0*/  LDC.64 R18, c[0x0][0x380] ;  /* 0x0000e000ff127b82 */ /* 0x000e620000000a00 */
[-C--:B------:R-:W-:Y:S02]  /*06f0*/  IADD3 R21, PT, PT, R13, R16.reuse, RZ ;  /* 0x000000100d157210 */ /* 0x080fe40007ffe0ff */
[----:B------:R-:W-:-:S05]  /*0700*/  IADD3 R25, PT, PT, R4, R16, RZ ;  /* 0x0000001004197210 */ /* 0x000fca0007ffe0ff */
[----:B------:R-:W2:Y:S01]  /*0710*/  LDC.64 R14, c[0x0][0x388] ;  /* 0x0000e200ff0e7b82 */ /* 0x000ea20000000a00 */
[----:B-1----:R-:W-:-:S05]  /*0720*/  IMAD.WIDE R18, R21, 0x4, R18 ;  /* 0x0000000415127825 */ /* 0x002fca00078e0212 */
[----:B0-----:R-:W3:Y:S01]  /*0730*/  LDG.E R20, desc[UR8][R18.64] ;  /* 0x0000000812147981 */ /* 0x001ee2000c1e1900 */
[----:B--2---:R-:W-:-:S03]  /*0740*/  IMAD.WIDE R14, R25, 0x4, R14 ;  /* 0x00000004190e7825 */ /* 0x004fc600078e020e */
[----:B------:R-:W2:Y:S04]  /*0750*/  LDG.E R25, desc[UR8][R18.64+0x4] ;  /* 0x0000040812197981 */ /* 0x000ea8000c1e1900 */
[----:B------:R-:W3:Y:S04]  /*0760*/  LDG.E R21, desc[UR8][R14.64] ;  /* 0x000000080e157981 */ /* 0x000ee8000c1e1900 */
[----:B------:R-:W2:Y:S04]  /*0770*/  LDG.E R22, desc[UR8][R14.64+0x4] ;  /* 0x000004080e167981 */ /* 0x000ea8000c1e1900 */
[----:B------:R-:W4:Y:S04]  /*0780*/  LDG.E R24, desc[UR8][R14.64+0xc] ;  /* 0x00000c080e187981 */ /* 0x000f28000c1e1900 */
[----:B------:R-:W5:Y:S04]  /*0790*/  LDG.E R26, desc[UR8][R14.64+0x14] ;  /* 0x000014080e1a7981 */ /* 0x000f68000c1e1900 */
[----:B------:R-:W5:Y:S04]  /*07a0*/  LDG.E R27, desc[UR8][R14.64+0x18] ;  /* 0x000018080e1b7981 */ /* 0x000f68000c1e1900 */
[----:B------:R-:W5:Y:S01]  /*07b0*/  LDG.E R28, desc[UR8][R14.64+0x1c] ;  /* 0x00001c080e1c7981 */ /* 0x000f62000c1e1900 */
[----:B---3--:R-:W-:-:S03]  /*07c0*/  FFMA R20, R20, R21, R23 ;  /* 0x0000001514147223 */ /* 0x008fc60000000017 */
[----:B------:R-:W3:Y:S04]  /*07d0*/  LDG.E R21, desc[UR8][R18.64+0x8] ;  /* 0x0000080812157981 */ /* 0x000ee8000c1e1900 */
[----:B------:R-:W3:Y:S01]  /*07e0*/  LDG.E R23, desc[UR8][R14.64+0x8] ;  /* 0x000008080e177981 */ /* 0x000ee2000c1e1900 */
[----:B--2---:R-:W-:-:S03]  /*07f0*/  FFMA R20, R25, R22, R20 ;  /* 0x0000001619147223 */ /* 0x004fc60000000014 */
[----:B------:R-:W4:Y:S01]  /*0800*/  LDG.E R22, desc[UR8][R18.64+0xc] ;  /* 0x00000c0812167981 */ /* 0x000f22000c1e1900 */
[----:B---3--:R-:W-:-:S03]  /*0810*/  FFMA R21, R21, R23, R20 ;  /* 0x0000001715157223 */ /* 0x008fc60000000014 */
[----:B------:R-:W2:Y:S01]  /*0820*/  LDG.E R20, desc[UR8][R18.64+0x10] ;  /* 0x0000100812147981 */ /* 0x000ea2000c1e1900 */
[----:B----4-:R-:W-:-:S03]  /*0830*/  FFMA R25, R22, R24, R21 ;  /* 0x0000001816197223 */ /* 0x010fc60000000015 */
[----:B------:R-:W2:Y:S04]  /*0840*/  LDG.E R24, desc[UR8][R14.64+0x10] ;  /* 0x000010080e187981 */ /* 0x000ea8000c1e1900 */
[----:B------:R-:W5:Y:S04]  /*0850*/  LDG.E R22, desc[UR8][R18.64+0x14] ;  /* 0x0000140812167981 */ /* 0x000f68000c1e1900 */
[----:B------:R-:W3:Y:S04]  /*0860*/  LDG.E R21, desc[UR8][R18.64+0x18] ;  /* 0x0000180812157981 */ /* 0x000ee8000c1e1900 */
[----:B------:R-:W4:Y:S01]  /*0870*/  LDG.E R23, desc[UR8][R18.64+0x1c] ;  /* 0x00001c0812177981 */ /* 0x000f22000c1e1900 */
[----:B------:R-:W-:Y:S01]  /*0880*/  IADD3 R16, PT, PT, R16, 0x8, RZ ;  /* 0x0000000810107810 */ /* 0x000fe20007ffe0ff */
[----:B--2---:R-:W-:-:S04]  /*0890*/  FFMA R25, R20, R24, R25 ;  /* 0x0000001814197223 */ /* 0x004fc80000000019 */
[----:B-----5:R-:W-:-:S04]  /*08a0*/  FFMA R22, R22, R26, R25 ;  /* 0x0000001a16167223 */ /* 0x020fc80000000019 */
[----:B---3--:R-:W-:-:S04]  /*08b0*/  FFMA R22, R21, R27, R22 ;  /* 0x0000001b15167223 */ /* 0x008fc80000000016 */
[----:B----4-:R-:W-:-:S07]  /*08c0*/  FFMA R23, R23, R28, R22 ;  /* 0x0000001c17177223 */ /* 0x010fce0000000016 */
.L_x_6:
        /* <DEDUP_REMOVED lines=15> */
[----:B------:R-:W4:Y:S04]  /*09c0*/  LDG.E R27, desc[UR8][R14.64+0x8] ;  /* 0x000008080e1b7981 */ /* 0x000f28000c1e1900 */
[----:B------:R-:W5:Y:S04]  /*09d0*/  LDG.E R21, desc[UR8][R18.64+0xc] ;  /* 0x00000c0812157981 */ /* 0x000f68000c1e1900 */
[----:B------:R-:W5:Y:S01]  /*09e0*/  LDG.E R28, desc[UR8][R14.64+0xc] ;  /* 0x00000c080e1c7981 */ /* 0x000f62000c1e1900 */
[----:B------:R-:W-:Y:S01]  /*09f0*/  IADD3 R16, PT, PT, R16, 0x4, RZ ;  /* 0x0000000410107810 */ /* 0x000fe20007ffe0ff */
[----:B---3--:R-:W-:-:S04]  /*0a00*/  FFMA R25, R24, R25, R23 ;  /* 0x0000001918197223 */ /* 0x008fc80000000017 */
[----:B--2---:R-:W-:-:S04]  /*0a10*/  FFMA R25, R22, R26, R25 ;  /* 0x0000001a16197223 */ /* 0x004fc80000000019 */
[----:B----4-:R-:W-:-:S04]  /*0a20*/  FFMA R20, R20, R27, R25 ;  /* 0x0000001b14147223 */ /* 0x010fc80000000019 */
[----:B-----5:R-:W-:-:S07]  /*0a30*/  FFMA R23, R21, R28, R20 ;  /* 0x0000001c15177223 */ /* 0x020fce0000000014 */
.L_x_7:
[----:B------:R-:W-:Y:S05]  /*0a40*/  @!P1 BRA `(.L_x_5) ;  /* 0x0000000000489947 */ /* 0x000fea0003800000 */
[----:B------:R-:W1:Y:S01]  /*0a50*/  LDC.64 R18, c[0x0][0x380] ;  /* 0x0000e000ff127b82 */ /* 0x000e620000000a00 */
[-C--:B------:R-:W-:Y:S02]  /*0a60*/  IADD3 R21, PT, PT, R13, R16.reuse, RZ ;  /* 0x000000100d157210 */ /* 0x080fe40007ffe0ff */
[----:B------:R-:W-:-:S05]  /*0a70*/  IADD3 R25, PT, PT, R4, R16, RZ ;  /* 0x0000001004197210 */ /* 0x000fca0007ffe0ff */
[----:B------:R-:W2:Y:S01]  /*0a80*/  LDC.64 R14, c[0x0][0x388] ;  /* 0x0000e200ff0e7b82 */ /* 0x000ea20000000a00 */
[----:B-1----:R-:W-:-:S05]  /*0a90*/  IMAD.WIDE R18, R21, 0x4, R18 ;  /* 0x0000000415127825 */ /* 0x002fca00078e0212 */
[----:B0-----:R-:W3:Y:S01]  /*0aa0*/  LDG.E R4, desc[UR8][R18.64] ;  /* 0x0000000812047981 */ /* 0x001ee2000c1e1900 */
[----:B--2---:R-:W-:-:S05]  /*0ab0*/  IMAD.WIDE R14, R25, 0x4, R14 ;  /* 0x00000004190e7825 */ /* 0x004fca00078e020e */
[----:B------:R-:W3:Y:S01]  /*0ac0*/  LDG.E R16, desc[UR8][R14.64] ;  /* 0x000000080e107981 */ /* 0x000ee2000c1e1900 */
[----:B------:R-:W-:Y:S01]  /*0ad0*/  ISETP.NE.AND P0, PT, R2, 0x1, PT ;  /* 0x000000010200780c */ /* 0x000fe20003f05270 */
[----:B---3--:R-:W-:-:S12]  /*0ae0*/  FFMA R23, R4, R16, R23 ;  /* 0x0000001004177223 */ /* 0x008fd80000000017 */
[----:B------:R-:W-:Y:S05]  /*0af0*/  @!P0 BRA `(.L_x_5) ;  /* 0x00000000001c8947 */ /* 0x000fea0003800000 */
[----:B------:R-:W-:Y:S01]  /*0b00*/  ISETP.NE.AND P0, PT, R2, 0x2, PT ;  /* 0x000000020200780c */ /* 0x000fe20003f05270 */
[----:B------:R-:W2:Y:S04]  /*0b10*/  LDG.E R4, desc[UR8][R18.64+0x4] ;  /* 0x0000040812047981 */ /* 0x000ea8000c1e1900 */
[----:B------:R-:W2:Y:S08]  /*0b20*/  LDG.E R16, desc[UR8][R14.64+0x4] ;  /* 0x000004080e107981 */ /* 0x000eb0000c1e1900 */
[----:B------:R-:W3:Y:S04]  /*0b30*/  @P0 LDG.E R20, desc[UR8][R18.64+0x8] ;  /* 0x0000080812140981 */ /* 0x000ee8000c1e1900 */
[----:B------:R-:W3:Y:S01]  /*0b40*/  @P0 LDG.E R21, desc[UR8][R14.64+0x8] ;  /* 0x000008080e150981 */ /* 0x000ee2000c1e1900 */
[----:B--2---:R-:W-:-:S04]  /*0b50*/  FFMA R23, R4, R16, R23 ;  /* 0x0000001004177223 */ /* 0x004fc80000000017 */
[----:B---3--:R-:W-:-:S07]  /*0b60*/  @P0 FFMA R23, R20, R21, R23 ;  /* 0x0000001514170223 */ /* 0x008fce0000000017 */
.L_x_5:
[----:B------:R-:W1:Y:S08]  /*0b70*/  MUFU.RCP R4, R11 ;  /* 0x0000000b00047308 */ /* 0x000e700000001000 */
[----:B------:R-:W2:Y:S01]  /*0b80*/  FCHK P0, R23, R11 ;  /* 0x0000000b17007302 */ /* 0x000ea20000000000 */
[----:B-1----:R-:W-:-:S04]  /*0b90*/  FFMA R15, R4, -R11, 1 ;  /* 0x3f800000040f7423 */ /* 0x002fc8000000080b */
[----:B------:R-:W-:-:S04]  /*0ba0*/  FFMA R4, R4, R15, R4 ;  /* 0x0000000f04047223 */ /* 0x000fc80000000004 */
[----:B------:R-:W-:-:S04]  /*0bb0*/  FFMA R14, R4, R23, RZ ;  /* 0x00000017040e7223 */ /* 0x000fc800000000ff */
[----:B------:R-:W-:-:S04]  /*0bc0*/  FFMA R15, R14, -R11, R23 ;  /* 0x8000000b0e0f7223 */ /* 0x000fc80000000017 */
[----:B------:R-:W-:Y:S01]  /*0bd0*/  FFMA R15, R4, R15, R14 ;  /* 0x0000000f040f7223 */ /* 0x000fe2000000000e */
[----:B--2---:R-:W-:Y:S06]  /*0be0*/  @!P0 BRA `(.L_x_8) ;  /* 0x0000000000088947 */ /* 0x004fec0003800000 */
[----:B------:R-:W-:-:S07]  /*0bf0*/  MOV R20, 0xc10 ;  /* 0x00000c1000147802 */ /* 0x000fce0000000f00 */
[----:B0-----:R-:W-:Y:S05]  /*0c00*/  CALL.REL.NOINC `($__internal_1_$__cuda_sm3x_div_rn_noftz_f32_slowpath) ;  /* 0x00000038004c7944 */ /* 0x001fea0003c00000 */
.L_x_8:
[----:B------:R-:W1:Y:S01]  /*0c10*/  LDC R16, c[0x0][0x3a4] ;  /* 0x0000e900ff107b82 */ /* 0x000e620000000800 */
[C---:B------:R-:W-:Y:S02]  /*0c20*/  LEA R4, R0.reuse, R1, 0x2 ;  /* 0x0000000100047211 */ /* 0x040fe400078e10ff */
[----:B------:R-:W-:Y:S02]  /*0c30*/  IADD3 R0, PT, PT, R0, 0x1, RZ ;  /* 0x0000000100007810 */ /* 0x000fe40007ffe0ff */
[----:B------:R-:W-:Y:S01]  /*0c40*/  FMNMX R3, R15, R3, !PT ;  /* 0x000000030f037209 */ /* 0x000fe20007800000 */
[----:B------:R4:W-:Y:S01]  /*0c50*/  STL [R4], R15 ;  /* 0x0000000f04007387 */ /* 0x0009e20000100800 */
[----:B-1----:R-:W-:-:S13]  /*0c60*/  ISETP.NE.AND P0, PT, R0, R16, PT ;  /* 0x000000100000720c */ /* 0x002fda0003f05270 */
[----:B----4-:R-:W-:Y:S05]  /*0c70*/  @!P0 BRA `(.L_x_9) ;  /* 0x0000000400008947 */ /* 0x010fea0003800000 */
[----:B------:R-:W-:Y:S05]  /*0c80*/  BRA `(.L_x_10) ;  /* 0xfffffff400787947 */ /* 0x000fea000383ffff */
.L_x_2:
[----:B------:R-:W1:Y:S08]  /*0c90*/  MUFU.RCP R0, R11 ;  /* 0x0000000b00007308 */ /* 0x000e700000001000 */
[----:B------:R-:W2:Y:S01]  /*0ca0*/  FCHK P0, RZ, R11 ;  /* 0x0000000bff007302 */ /* 0x000ea20000000000 */
[----:B-1----:R-:W-:-:S04]  /*0cb0*/  FFMA R3, R0, -R11, 1 ;  /* 0x3f80000000037423 */ /* 0x002fc8000000080b */
[----:B------:R-:W-:-:S04]  /*0cc0*/  FFMA R5, R0, R3, R0 ;  /* 0x0000000300057223 */ /* 0x000fc80000000000 */
[----:B------:R-:W-:-:S04]  /*0cd0*/  FFMA R4, RZ, R5, RZ ;  /* 0x00000005ff047223 */ /* 0x000fc800000000ff */
[----:B------:R-:W-:-:S04]  /*0ce0*/  FFMA R3, R4, -R11, RZ ;  /* 0x8000000b04037223 */ /* 0x000fc800000000ff */
[----:B------:R-:W-:Y:S01]  /*0cf0*/  FFMA R4, R5, R3, R4 ;  /* 0x0000000305047223 */ /* 0x000fe20000000004 */
[----:B--2---:R-:W-:Y:S06]  /*0d00*/  @!P0 BRA `(.L_x_11) ;  /* 0x0000000000108947 */ /* 0x004fec0003800000 */
[----:B------:R-:W-:Y:S01]  /*0d10*/  HFMA2 R23, -RZ, RZ, 0, 0 ;  /* 0x00000000ff177431 */ /* 0x000fe200000001ff */
[----:B------:R-:W-:-:S07]  /*0d20*/  MOV R20, 0xd40 ;  /* 0x00000d4000147802 */ /* 0x000fce0000000f00 */
[----:B0-----:R-:W-:Y:S05]  /*0d30*/  CALL.REL.NOINC `($__internal_1_$__cuda_sm3x_div_rn_noftz_f32_slowpath) ;  /* 0x0000003800007944 */ /* 0x001fea0003c00000 */
[----:B------:R-:W-:-:S07]  /*0d40*/  MOV R4, R15 ;  /* 0x0000000f00047202 */ /* 0x000fce0000000f00 */
.L_x_11:
[----:B------:R-:W1:Y:S01]  /*0d50*/  LDC R16, c[0x0][0x3a4] ;  /* 0x0000e900ff107b82 */ /* 0x000e620000000800 */
[----:B------:R-:W-:Y:S02]  /*0d60*/  MOV R3, 0xff800000 ;  /* 0xff80000000037802 */ /* 0x000fe40000000f00 */
[C---:B-1----:R-:W-:Y:S02]  /*0d70*/  IADD3 R0, PT, PT, R16.reuse, -0x1, RZ ;  /* 0xffffffff10007810 */ /* 0x042fe40007ffe0ff */
[----:B------:R-:W-:Y:S02]  /*0d80*/  LOP3.LUT R11, R16, 0x7, RZ, 0xc0, !PT ;  /* 0x00000007100b7812 */ /* 0x000fe400078ec0ff */
[----:B------:R-:W-:Y:S01]  /*0d90*/  ISETP.GE.U32.AND P0, PT, R0, 0x7, PT ;  /* 0x000000070000780c */ /* 0x000fe20003f06070 */
[----:B------:R-:W-:Y:S01]  /*0da0*/  HFMA2 R0, -RZ, RZ, 0, 0 ;  /* 0x00000000ff007431 */ /* 0x000fe200000001ff */
[----:B------:R-:W-:-:S11]  /*0db0*/  ISETP.NE.AND P1, PT, R11, RZ, PT ;  /* 0x000000ff0b00720c */ /* 0x000fd60003f25270 */
[----:B------:R-:W-:Y:S05]  /*0dc0*/  @!P0 BRA `(.L_x_12) ;  /* 0x0000000000448947 */ /* 0x000fea0003800000 */
[----:B------:R-:W-:Y:S02]  /*0dd0*/  LOP3.LUT R0, R16, 0xfffffff8, RZ, 0xc0, !PT ;  /* 0xfffffff810007812 */ /* 0x000fe400078ec0ff */
[----:B------:R-:W-:Y:S02]  /*0de0*/  MOV R3, 0xff800000 ;  /* 0xff80000000037802 */ /* 0x000fe40000000f00 */
[----:B------:R-:W-:-:S07]  /*0df0*/  MOV R2, RZ ;  /* 0x000000ff00027202 */ /* 0x000fce0000000f00 */
.L_x_13:
[----:B-1----:R-:W-:Y:S02]  /*0e00*/  LEA R9, R2, R1, 0x2 ;  /* 0x0000000102097211 */ /* 0x002fe400078e10ff */
[-C--:B------:R-:W-:Y:S02]  /*0e10*/  MOV R5, R4.reuse ;  /* 0x0000000400057202 */ /* 0x080fe40000000f00 */
[-C--:B------:R-:W-:Y:S02]  /*0e20*/  MOV R6, R4.reuse ;  /* 0x0000000400067202 */ /* 0x080fe40000000f00 */
[-C--:B------:R-:W-:Y:S02]  /*0e30*/  MOV R12, R4.reuse ;  /* 0x00000004000c7202 */ /* 0x080fe40000000f00 */
[-C--:B------:R-:W-:Y:S02]  /*0e40*/  MOV R13, R4.reuse ;  /* 0x00000004000d7202 */ /* 0x080fe40000000f00 */
[----:B------:R-:W-:-:S02]  /*0e50*/  MOV R14, R4 ;  /* 0x00000004000e7202 */ /* 0x000fc40000000f00 */
[-C--:B------:R-:W-:Y:S02]  /*0e60*/  MOV R15, R4.reuse ;  /* 0x00000004000f7202 */ /* 0x080fe40000000f00 */
[----:B------:R-:W-:Y:S02]  /*0e70*/  MOV R7, R4 ;  /* 0x0000000400077202 */ /* 0x000fe40000000f00 */
[----:B------:R-:W-:Y:S01]  /*0e80*/  IADD3 R2, PT, PT, R2, 0x8, RZ ;  /* 0x0000000802027810 */ /* 0x000fe20007ffe0ff */
[----:B------:R1:W-:Y:S01]  /*0e90*/  STL.128 [R9+0x10], R12 ;  /* 0x0000100c09007387 */ /* 0x0003e20000100c00 */
[----:B------:R-:W-:Y:S02]  /*0ea0*/  FMNMX R3, R4, R3, !PT ;  /* 0x0000000304037209 */ /* 0x000fe40007800000 */
[----:B------:R-:W-:Y:S01]  /*0eb0*/  ISETP.NE.AND P0, PT, R2, R0, PT ;  /* 0x000000000200720c */ /* 0x000fe20003f05270 */
[----:B------:R1:W-:-:S12]  /*0ec0*/  STL.128 [R9], R4 ;  /* 0x0000000409007387 */ /* 0x0003d80000100c00 */
[----:B------:R-:W-:Y:S05]  /*0ed0*/  @P0 BRA `(.L_x_13) ;  /* 0xfffffffc00c80947 */ /* 0x000fea000383ffff */
.L_x_12:
[----:B------:R-:W-:Y:S05]  /*0ee0*/  @!P1 BRA `(.L_x_9) ;  /* 0x0000000000649947 */ /* 0x000fea0003800000 */
[----:B------:R-:W-:Y:S02]  /*0ef0*/  ISETP.GE.U32.AND P0, PT, R11, 0x4, PT ;  /* 0x000000040b00780c */ /* 0x000fe40003f06070 */
[-C--:B-1----:R-:W-:Y:S02]  /*0f00*/  MOV R6, R4.reuse ;  /* 0x0000000400067202 */ /* 0x082fe40000000f00 */
[-C--:B------:R-:W-:Y:S02]  /*0f10*/  MOV R7, R4.reuse ;  /* 0x0000000400077202 */ /* 0x080fe40000000f00 */
[-C--:B------:R-:W-:Y:S02]  /*0f20*/  MOV R12, R4.reuse ;  /* 0x00000004000c7202 */ /* 0x080fe40000000f00 */
[----:B------:R-:W-:Y:S02]  /*0f30*/  MOV R13, R4 ;  /* 0x00000004000d7202 */ /* 0x000fe40000000f00 */
[----:B------:R-:W-:-:S03]  /*0f40*/  LOP3.LUT R2, R16, 0x3, RZ, 0xc0, !PT ;  /* 0x0000000310027812 */ /* 0x000fc600078ec0ff */
[----:B------:R-:W-:Y:S02]  /*0f50*/  @P0 LEA R5, R0, R1, 0x2 ;  /* 0x0000000100050211 */ /* 0x000fe400078e10ff */
[----:B------:R-:W-:Y:S02]  /*0f60*/  ISETP.NE.AND P1, PT, R2, RZ, PT ;  /* 0x000000ff0200720c */ /* 0x000fe40003f25270 */
[----:B------:R-:W-:Y:S01]  /*0f70*/  @P0 FMNMX R3, R3, R4, !PT ;  /* 0x0000000403030209 */ /* 0x000fe20007800000 */
[----:B------:R2:W-:Y:S01]  /*0f80*/  @P0 STL.64 [R5], R6 ;  /* 0x0000000605000387 */ /* 0x0005e20000100a00 */
[----:B------:R-:W-:-:S03]  /*0f90*/  @P0 IADD3 R0, PT, PT, R0, 0x4, RZ ;  /* 0x0000000400000810 */ /* 0x000fc60007ffe0ff */
[----:B------:R2:W-:Y:S06]  /*0fa0*/  @P0 STL.64 [R5+0x8], R12 ;  /* 0x0000080c05000387 */ /* 0x0005ec0000100a00 */
[----:B------:R-:W-:Y:S05]  /*0fb0*/  @!P1 BRA `(.L_x_9) ;  /* 0x0000000000309947 */ /* 0x000fea0003800000 */
[----:B------:R-:W-:Y:S02]  /*0fc0*/  ISETP.NE.AND P0, PT, R2, 0x1, PT ;  /* 0x000000010200780c */ /* 0x000fe40003f05270 */
[----:B------:R-:W-:Y:S02]  /*0fd0*/  LOP3.LUT R2, R16, 0x1, RZ, 0xc0, !PT ;  /* 0x0000000110027812 */ /* 0x000fe400078ec0ff */
[-C--:B--2---:R-:W-:Y:S02]  /*0fe0*/  MOV R6, R4.reuse ;  /* 0x0000000400067202 */ /* 0x084fe40000000f00 */
[----:B------:R-:W-:Y:S02]  /*0ff0*/  ISETP.NE.U32.AND P1, PT, R2, 0x1, PT ;  /* 0x000000010200780c */ /* 0x000fe40003f25070 */
[----:B------:R-:W-:-:S05]  /*1000*/  MOV R7, R4 ;  /* 0x0000000400077202 */ /* 0x000fca0000000f00 */
[CC--:B------:R-:W-:Y:S02]  /*1010*/  @P0 LEA R2, R0.reuse, R1.reuse, 0x2 ;  /* 0x0000000100020211 */ /* 0x0c0fe400078e10ff */
[----:B------:R-:W-:Y:S02]  /*1020*/  @P0 IADD3 R0, PT, PT, R0, 0x2, RZ ;  /* 0x0000000200000810 */ /* 0x000fe40007ffe0ff */
[-C--:B------:R-:W-:Y:S01]  /*1030*/  @P0 FMNMX R3, R3, R4.reuse, !PT ;  /* 0x0000000403030209 */ /* 0x080fe20007800000 */
[----:B------:R3:W-:Y:S01]  /*1040*/  @P0 STL.64 [R2], R6 ;  /* 0x0000000602000387 */ /* 0x0007e20000100a00 */
[----:B------:R-:W-:Y:S02]  /*1050*/  @!P1 LEA R5, R0, R1, 0x2 ;  /* 0x0000000100059211 */ /* 0x000fe400078e10ff */
[----:B------:R-:W-:-:S03]  /*1060*/  @!P1 FMNMX R3, R3, R4, !PT ;  /* 0x0000000403039209 */ /* 0x000fc60007800000 */
[----:B------:R3:W-:Y:S04]  /*1070*/  @!P1 STL [R5], R4 ;  /* 0x0000000405009387 */ /* 0x0007e80000100800 */
.L_x_9:
[----:B------:R-:W-:Y:S01]  /*1080*/  ISETP.GE.AND P0, PT, R16, 0x1, PT ;  /* 0x000000011000780c */ /* 0x000fe20003f06270 */
[----:B------:R-:W-:-:S12]  /*1090*/  HFMA2 R11, -RZ, RZ, 0, 0 ;  /* 0x00000000ff0b7431 */ /* 0x000fd800000001ff */
[----:B------:R-:W-:Y:S05]  /*10a0*/  @!P0 BRA `(.L_x_14) ;  /* 0x0000000c00348947 */ /* 0x000fea0003800000 */
[C---:B------:R-:W-:Y:S02]  /*10b0*/  ISETP.GE.U32.AND P1, PT, R16.reuse, 0x8, PT ;  /* 0x000000081000780c */ /* 0x040fe40003f26070 */
[----:B------:R-:W-:Y:S02]  /*10c0*/  LOP3.LUT R17, R16, 0x7, RZ, 0xc0, !PT ;  /* 0x0000000710117812 */ /* 0x000fe400078ec0ff */
[----:B------:R-:W-:Y:S02]  /*10d0*/  MOV R11, RZ ;  /* 0x000000ff000b7202 */ /* 0x000fe40000000f00 */
[----:B------:R-:W-:Y:S02]  /*10e0*/  ISETP.NE.AND P2, PT, R17, RZ, PT ;  /* 0x000000ff1100720c */ /* 0x000fe40003f45270 */
[----:B------:R-:W-:-:S05]  /*10f0*/  MOV R0, RZ ;  /* 0x000000ff00007202 */ /* 0x000fca0000000f00 */
[----:B------:R-:W-:Y:S06]  /*1100*/  @!P1 BRA `(.L_x_15) ;  /* 0x0000000400749947 */ /* 0x000fec0003800000 */
[----:B---3--:R-:W-:Y:S01]  /*1110*/  HFMA2 R2, -RZ, RZ, 0, 0 ;  /* 0x00000000ff027431 */ /* 0x008fe200000001ff */
[----:B------:R-:W-:Y:S02]  /*1120*/  LOP3.LUT R0, R16, 0x7ffffff8, RZ, 0xc0, !PT ;  /* 0x7ffffff810007812 */ /* 0x000fe400078ec0ff */
[----:B------:R-:W-:-:S07]  /*1130*/  MOV R11, RZ ;  /* 0x000000ff000b7202 */ /* 0x000fce0000000f00 */
.L_x_16:
[----:B-1--4-:R-:W-:-:S05]  /*1140*/  LEA R9, R2, R1, 0x2 ;  /* 0x0000000102097211 */ /* 0x012fca00078e10ff */
[----:B--2---:R-:W2:Y:S04]  /*1150*/  LDL.128 R4, [R9] ;  /* 0x0000000009047983 */ /* 0x004ea80000100c00 */
[----:B------:R-:W3:Y:S01]  /*1160*/  LDL.128 R12, [R9+0x10] ;  /* 0x00001000090c7983 */ /* 0x000ee20000100c00 */
[----:B------:R-:W-:Y:S02]  /*1170*/  MOV R19, 0x3bbb989d ;  /* 0x3bbb989d00137802 */ /* 0x000fe40000000f00 */
[----:B------:R-:W-:Y:S02]  /*1180*/  MOV R20, 0x437c0000 ;  /* 0x437c000000147802 */ /* 0x000fe40000000f00 */
[----:B------:R-:W-:-:S04]  /*1190*/  IADD3 R2, PT, PT, R2, 0x8, RZ ;  /* 0x0000000802027810 */ /* 0x000fc80007ffe0ff */
[----:B------:R-:W-:Y:S01]  /*11a0*/  ISETP.NE.AND P1, PT, R2, R0, PT ;  /* 0x000000000200720c */ /* 0x000fe20003f25270 */
[--C-:B--2---:R-:W-:Y:S01]  /*11b0*/  FADD R24, R4, -R3.reuse ;  /* 0x8000000304187221 */ /* 0x104fe20000000000 */
[--C-:B------:R-:W-:Y:S01]  /*11c0*/  FADD R22, R5, -R3.reuse ;  /* 0x8000000305167221 */ /* 0x100fe20000000000 */
[--C-:B------:R-:W-:Y:S01]  /*11d0*/  FADD R26, R6, -R3.reuse ;  /* 0x80000003061a7221 */ /* 0x100fe20000000000 */
[--C-:B------:R-:W-:Y:S01]  /*11e0*/  FADD R28, R7, -R3.reuse ;  /* 0x80000003071c7221 */ /* 0x100fe20000000000 */
[-C--:B------:R-:W-:Y:S01]  /*11f0*/  FFMA.SAT R21, R24, R19.reuse, 0.5 ;  /* 0x3f00000018157423 */ /* 0x080fe20000002013 */
[----:B---3--:R-:W-:Y:S01]  /*1200*/  FADD R14, R14, -R3 ;  /* 0x800000030e0e7221 */ /* 0x008fe20000000000 */
[-C--:B------:R-:W-:Y:S02]  /*1210*/  FFMA.SAT R23, R26, R19.reuse, 0.5 ;  /* 0x3f0000001a177423 */ /* 0x080fe40000002013 */
[----:B------:R-:W-:Y:S01]  /*1220*/  FFMA.RM R4, R21, R20, 12582913 ;  /* 0x4b40000115047423 */ /* 0x000fe20000004014 */
[----:B------:R-:W-:-:S03]  /*1230*/  FFMA.SAT R21, R22, R19, 0.5 ;  /* 0x3f00000016157423 */ /* 0x000fc60000002013 */
[C---:B------:R-:W-:Y:S01]  /*1240*/  FADD R5, R4.reuse, -12583039 ;  /* 0xcb40007f04057421 */ /* 0x040fe20000000000 */
[-C--:B------:R-:W-:Y:S01]  /*1250*/  FFMA.RM R18, R21, R20.reuse, 12582913 ;  /* 0x4b40000115127423 */ /* 0x080fe20000004014 */
[----:B------:R-:W-:Y:S02]  /*1260*/  SHF.L.U32 R25, R4, 0x17, RZ ;  /* 0x0000001704197819 */ /* 0x000fe400000006ff */
[----:B------:R-:W-:Y:S01]  /*1270*/  FFMA R5, R24, 1.4426950216293334961, -R5 ;  /* 0x3fb8aa3b18057823 */ /* 0x000fe20000000805 */
[C---:B------:R-:W-:Y:S01]  /*1280*/  FADD R21, R18.reuse, -12583039 ;  /* 0xcb40007f12157421 */ /* 0x040fe20000000000 */
[----:B------:R-:W-:Y:S02]  /*1290*/  SHF.L.U32 R18, R18, 0x17, RZ ;  /* 0x0000001712127819 */ /* 0x000fe400000006ff */
[----:B------:R-:W-:Y:S01]  /*12a0*/  FFMA R24, R24, 1.925963033500011079e-08, R5 ;  /* 0x32a5706018187823 */ /* 0x000fe20000000005 */
[----:B------:R-:W-:Y:S01]  /*12b0*/  FFMA.RM R5, R23, R20, 12582913 ;  /* 0x4b40000117057423 */ /* 0x000fe20000004014 */
[----:B------:R-:W-:Y:S01]  /*12c0*/  FFMA.SAT R23, R28, R19, 0.5 ;  /* 0x3f0000001c177423 */ /* 0x000fe20000002013 */
[----:B------:R-:W-:-:S02]  /*12d0*/  FFMA R21, R22, 1.4426950216293334961, -R21 ;  /* 0x3fb8aa3b16157823 */ /* 0x000fc40000000815 */
[----:B------:R-:W-:Y:S01]  /*12e0*/  FADD R7, R5, -12583039 ;  /* 0xcb40007f05077421 */ /* 0x000fe20000000000 */
[----:B------:R-:W-:Y:S01]  /*12f0*/  FFMA.RM R6, R23, R20, 12582913 ;  /* 0x4b40000117067423 */ /* 0x000fe20000004014 */
[----:B------:R-:W-:Y:S01]  /*1300*/  FFMA R21, R22, 1.925963033500011079e-08, R21 ;  /* 0x32a5706016157823 */ /* 0x000fe20000000015 */
[----:B------:R-:W1:Y:S01]  /*1310*/  MUFU.EX2 R24, R24 ;  /* 0x0000001800187308 */ /* 0x000e620000000800 */
[----:B------:R-:W-:Y:S01]  /*1320*/  FFMA R7, R26, 1.4426950216293334961, -R7 ;  /* 0x3fb8aa3b1a077823 */ /* 0x000fe20000000807 */
[----:B------:R-:W-:-:S03]  /*1330*/  FADD R23, R6, -12583039 ;  /* 0xcb40007f06177421 */ /* 0x000fc60000000000 */
[----:B------:R-:W-:Y:S01]  /*1340*/  FFMA R7, R26, 1.925963033500011079e-08, R7 ;  /* 0x32a570601a077823 */ /* 0x000fe20000000007 */
[----:B------:R-:W-:Y:S01]  /*1350*/  FFMA R23, R28, 1.4426950216293334961, -R23 ;  /* 0x3fb8aa3b1c177823 */ /* 0x000fe20000000817 */
[----:B------:R-:W-:Y:S01]  /*1360*/  FADD R26, R12, -R3 ;  /* 0x800000030c1a7221 */ /* 0x000fe20000000000 */
[----:B------:R-:W-:Y:S02]  /*1370*/  MUFU.EX2 R21, R21 ;  /* 0x0000001500157308 */ /* 0x000fe40000000800 */
[----:B------:R-:W-:Y:S01]  /*1380*/  FFMA R22, R28, 1.925963033500011079e-08, R23 ;  /* 0x32a570601c167823 */ /* 0x000fe20000000017 */
[----:B------:R-:W-:-:S04]  /*1390*/  FFMA.SAT R23, R26, R19, 0.5 ;  /* 0x3f0000001a177423 */ /* 0x000fc80000002013 */
[----:B------:R-:W-:Y:S01]  /*13a0*/  FFMA.RM R12, R23, R20, 12582913 ;  /* 0x4b400001170c7423 */ /* 0x000fe20000004014 */
[----:B------:R-:W-:Y:S01]  /*13b0*/  MUFU.EX2 R7, R7 ;  /* 0x0000000700077308 */ /* 0x000fe20000000800 */
[----:B-1----:R-:W-:Y:S02]  /*13c0*/  FMUL R4, R25, R24 ;  /* 0x0000001819047220 */ /* 0x002fe40000400000 */
[C---:B------:R-:W-:Y:S01]  /*13d0*/  FADD R23, R12.reuse, -12583039 ;  /* 0xcb40007f0c177421 */ /* 0x040fe20000000000 */
[----:B------:R-:W-:-:S03]  /*13e0*/  SHF.L.U32 R12, R12, 0x17, RZ ;  /* 0x000000170c0c7819 */ /* 0x000fc600000006ff */
[C---:B------:R-:W-:Y:S01]  /*13f0*/  FFMA R23, R26.reuse, 1.4426950216293334961, -R23 ;  /* 0x3fb8aa3b1a177823 */ /* 0x040fe20000000817 */
[----:B------:R-:W-:Y:S03]  /*1400*/  MUFU.EX2 R22, R22 ;  /* 0x0000001600167308 */ /* 0x000fe60000000800 */
[----:B------:R-:W-:Y:S01]  /*1410*/  FFMA R23, R26, 1.925963033500011079e-08, R23 ;  /* 0x32a570601a177823 */ /* 0x000fe20000000017 */
[----:B------:R-:W-:-:S04]  /*1420*/  FADD R26, R13, -R3 ;  /* 0x800000030d1a7221 */ /* 0x000fc80000000000 */
[----:B------:R-:W-:Y:S01]  /*1430*/  FFMA.SAT R13, R26, R19, 0.5 ;  /* 0x3f0000001a0d7423 */ /* 0x000fe20000002013 */
[----:B------:R-:W1:Y:S03]  /*1440*/  MUFU.EX2 R23, R23 ;  /* 0x0000001700177308 */ /* 0x000e660000000800 */
[----:B------:R-:W-:-:S04]  /*1450*/  FFMA.RM R13, R13, R20, 12582913 ;  /* 0x4b4000010d0d7423 */ /* 0x000fc80000004014 */
[C---:B------:R-:W-:Y:S01]  /*1460*/  FADD R25, R13.reuse, -12583039 ;  /* 0xcb40007f0d197421 */ /* 0x040fe20000000000 */
[----:B------:R-:W-:-:S03]  /*1470*/  SHF.L.U32 R13, R13, 0x17, RZ ;  /* 0x000000170d0d7819 */ /* 0x000fc600000006ff */
[----:B------:R-:W-:-:S04]  /*1480*/  FFMA R25, R26, 1.4426950216293334961, -R25 ;  /* 0x3fb8aa3b1a197823 */ /* 0x000fc80000000819 */
[----:B------:R-:W-:Y:S01]  /*1490*/  FFMA R24, R26, 1.925963033500011079e-08, R25 ;  /* 0x32a570601a187823 */ /* 0x000fe20000000019 */
[----:B------:R-:W-:Y:S01]  /*14a0*/  FADD R26, R15, -R3 ;  /* 0x800000030f1a7221 */ /* 0x000fe20000000000 */
[----:B------:R-:W-:Y:S01]  /*14b0*/  FFMA.SAT R15, R14, R19, 0.5 ;  /* 0x3f0000000e0f7423 */ /* 0x000fe20000002013 */
[----:B-1----:R-:W-:Y:S02]  /*14c0*/  FMUL R12, R12, R23 ;  /* 0x000000170c0c7220 */ /* 0x002fe40000400000 */
[----:B------:R-:W-:Y:S01]  /*14d0*/  FFMA.SAT R25, R26, R19, 0.5 ;  /* 0x3f0000001a197423 */ /* 0x000fe20000002013 */
[-C--:B------:R-:W-:Y:S01]  /*14e0*/  FFMA.RM R19, R15, R20.reuse, 12582913 ;  /* 0x4b4000010f137423 */ /* 0x080fe20000004014 */
[----:B------:R-:W1:Y:S02]  /*14f0*/  MUFU.EX2 R24, R24 ;  /* 0x0000001800187308 */ /* 0x000e640000000800 */
[----:B------:R-:W-:Y:S01]  /*1500*/  FFMA.RM R20, R25, R20, 12582913 ;  /* 0x4b40000119147423 */ /* 0x000fe20000004014 */
[----:B------:R-:W-:Y:S01]  /*1510*/  FADD R15, R19, -12583039 ;  /* 0xcb40007f130f7421 */ /* 0x000fe20000000000 */
[----:B------:R-:W-:-:S02]  /*1520*/  SHF.L.U32 R25, R6, 0x17, RZ ;  /* 0x0000001706197819 */ /* 0x000fc400000006ff */
[----:B------:R-:W-:Y:S01]  /*1530*/  SHF.L.U32 R19, R19, 0x17, RZ ;  /* 0x0000001713137819 */ /* 0x000fe200000006ff */
[----:B------:R-:W-:-:S04]  /*1540*/  FFMA R15, R14, 1.4426950216293334961, -R15 ;  /* 0x3fb8aa3b0e0f7823 */ /* 0x000fc8000000080f */
[----:B------:R-:W-:Y:S01]  /*1550*/  FFMA R14, R14, 1.925963033500011079e-08, R15 ;  /* 0x32a570600e0e7823 */ /* 0x000fe2000000000f */
[C---:B------:R-:W-:Y:S01]  /*1560*/  FADD R15, R20.reuse, -12583039 ;  /* 0xcb40007f140f7421 */ /* 0x040fe20000000000 */
[----:B------:R-:W-:-:S03]  /*1570*/  SHF.L.U32 R20, R20, 0x17, RZ ;  /* 0x0000001714147819 */ /* 0x000fc600000006ff */
[C---:B------:R-:W-:Y:S01]  /*1580*/  FFMA R15, R26.reuse, 1.4426950216293334961, -R15 ;  /* 0x3fb8aa3b1a0f7823 */ /* 0x040fe2000000080f */
[----:B------:R-:W2:Y:S01]  /*1590*/  MUFU.EX2 R14, R14 ;  /* 0x0000000e000e7308 */ /* 0x000ea20000000800 */
[----:B-1----:R-:W-:Y:S02]  /*15a0*/  FMUL R13, R13, R24 ;  /* 0x000000180d0d7220 */ /* 0x002fe40000400000 */
[----:B------:R-:W-:Y:S01]  /*15b0*/  FFMA R15, R26, 1.925963033500011079e-08, R15 ;  /* 0x32a570601a0f7823 */ /* 0x000fe2000000000f */
[----:B------:R-:W-:Y:S01]  /*15c0*/  SHF.L.U32 R26, R5, 0x17, RZ ;  /* 0x00000017051a7819 */ /* 0x000fe200000006ff */
[----:B------:R-:W-:Y:S01]  /*15d0*/  FMUL R5, R18, R21 ;  /* 0x0000001512057220 */ /* 0x000fe20000400000 */
[----:B------:R-:W-:-:S03]  /*15e0*/  FADD R18, R4, R11 ;  /* 0x0000000b04127221 */ /* 0x000fc60000000000 */
[----:B------:R-:W1:Y:S01]  /*15f0*/  MUFU.EX2 R15, R15 ;  /* 0x0000000f000f7308 */ /* 0x000e620000000800 */
[----:B------:R-:W-:Y:S01]  /*1600*/  FMUL R6, R26, R7 ;  /* 0x000000071a067220 */ /* 0x000fe20000400000 */
[----:B------:R-:W-:Y:S01]  /*1610*/  FMUL R7, R25, R22 ;  /* 0x0000001619077220 */ /* 0x000fe20000400000 */
[----:B------:R-:W-:-:S04]  /*1620*/  FADD R11, R18, R5 ;  /* 0x00000005120b7221 */ /* 0x000fc80000000000 */
[----:B------:R-:W-:Y:S01]  /*1630*/  FADD R18, R11, R6 ;  /* 0x000000060b127221 */ /* 0x000fe20000000000 */
[----:B--2---:R-:W-:Y:S01]  /*1640*/  FMUL R14, R19, R14 ;  /* 0x0000000e130e7220 */ /* 0x004fe20000400000 */
[----:B------:R4:W-:Y:S02]  /*1650*/  STL.128 [R9], R4 ;  /* 0x0000000409007387 */ /* 0x0009e40000100c00 */
[----:B------:R-:W-:-:S04]  /*1660*/  FADD R11, R18, R7 ;  /* 0x00000007120b7221 */ /* 0x000fc80000000000 */
[----:B------:R-:W-:Y:S01]  /*1670*/  FADD R18, R11, R12 ;  /* 0x0000000c0b127221 */ /* 0x000fe20000000000 */
[----:B-1----:R-:W-:-:S03]  /*1680*/  FMUL R15, R20, R15 ;  /* 0x0000000f140f7220 */ /* 0x002fc60000400000 */
[----:B------:R-:W-:Y:S02]  /*1690*/  FADD R11, R18, R13 ;  /* 0x0000000d120b7221 */ /* 0x000fe40000000000 */
[----:B------:R4:W-:Y:S02]  /*16a0*/  STL.128 [R9+0x10], R12 ;  /* 0x0000100c09007387 */ /* 0x0009e40000100c00 */
[----:B------:R-:W-:-:S04]  /*16b0*/  FADD R18, R11, R14 ;  /* 0x0000000e0b127221 */ /* 0x000fc80000000000 */
[----:B------:R-:W-:Y:S01]  /*16c0*/  FADD R11, R18, R15 ;  /* 0x0000000f120b7221 */ /* 0x000fe20000000000 */
[----:B------:R-:W-:Y:S06]  /*16d0*/  @P1 BRA `(.L_x_16) ;  /* 0xfffffff800981947 */ /* 0x000fec000383ffff */
.L_x_15:
[----:B------:R-:W-:Y:S05]  /*16e0*/  @!P2 BRA `(.L_x_14) ;  /* 0x0000000400a4a947 */ /* 0x000fea0003800000 */
[----:B------:R-:W-:Y:S02]  /*16f0*/  ISETP.GE.U32.AND P1, PT, R17, 0x4, PT ;  /* 0x000000041100780c */ /* 0x000fe40003f26070 */
[----:B------:R-:W-:-:S04]  /*1700*/  LOP3.LUT R19, R16, 0x3, RZ, 0xc0, !PT ;  /* 0x0000000310137812 */ /* 0x000fc800078ec0ff */
[----:B------:R-:W-:-:S07]  /*1710*/  ISETP.NE.AND P2, PT, R19, RZ, PT ;  /* 0x000000ff1300720c */ /* 0x000fce0003f45270 */
[----:B------:R-:W-:Y:S06]  /*1720*/  @!P1 BRA `(.L_x_17) ;  /* 0x0000000000d09947 */ /* 0x000fec0003800000 */
[----:B---3--:R-:W-:-:S05]  /*1730*/  LEA R2, R0, R1, 0x2 ;  /* 0x0000000100027211 */ /* 0x008fca00078e10ff */
[----:B-1--4-:R-:W3:Y:S04]  /*1740*/  LDL R4, [R2] ;  /* 0x0000000002047983 */ /* 0x012ee80000100800 */
[----:B--2---:R-:W2:Y:S04]  /*1750*/  LDL R12, [R2+0x4] ;  /* 0x00000400020c7983 */ /* 0x004ea80000100800 */
[----:B------:R-:W4:Y:S04]  /*1760*/  LDL R6, [R2+0x8] ;  /* 0x0000080002067983 */ /* 0x000f280000100800 */
[----:B------:R-:W5:Y:S01]  /*1770*/  LDL R20, [R2+0xc] ;  /* 0x00000c0002147983 */ /* 0x000f620000100800 */
[----:B------:R-:W-:Y:S01]  /*1780*/  HFMA2 R5, -RZ, RZ, 3.7421875, 0 ;  /* 0x437c0000ff057431 */ /* 0x000fe200000001ff */
[----:B------:R-:W-:-:S02]  /*1790*/  MOV R15, 0x3bbb989d ;  /* 0x3bbb989d000f7802 */ /* 0x000fc40000000f00 */
[----:B------:R-:W-:Y:S01]  /*17a0*/  IADD3 R0, PT, PT, R0, 0x4, RZ ;  /* 0x0000000400007810 */ /* 0x000fe20007ffe0ff */
[----:B---3--:R-:W-:-:S04]  /*17b0*/  FADD R14, R4, -R3 ;  /* 0x80000003040e7221 */ /* 0x008fc80000000000 */
[----:B------:R-:W-:Y:S01]  /*17c0*/  FFMA.SAT R4, R14, R15, 0.5 ;  /* 0x3f0000000e047423 */ /* 0x000fe2000000200f */
[----:B--2---:R-:W-:-:S03]  /*17d0*/  FADD R12, -R3, R12 ;  /* 0x0000000c030c7221 */ /* 0x004fc60000000100 */
[----:B------:R-:W-:Y:S01]  /*17e0*/  FFMA.RM R4, R4, R5, 12582913 ;  /* 0x4b40000104047423 */ /* 0x000fe20000004005 */
[----:B------:R-:W-:Y:S01]  /*17f0*/  FFMA.SAT R18, R12, R15, 0.5 ;  /* 0x3f0000000c127423 */ /* 0x000fe2000000200f */
[----:B----4-:R-:W-:Y:S02]  /*1800*/  FADD R6, R6, -R3 ;  /* 0x8000000306067221 */ /* 0x010fe40000000000 */
[----:B------:R-:W-:Y:S01]  /*1810*/  FADD R9, R4, -12583039 ;  /* 0xcb40007f04097421 */ /* 0x000fe20000000000 */
[----:B------:R-:W-:Y:S01]  /*1820*/  FFMA.RM R7, R18, R5, 12582913 ;  /* 0x4b40000112077423 */ /* 0x000fe20000004005 */
[----:B------:R-:W-:Y:S01]  /*1830*/  FFMA.SAT R18, R6, R15, 0.5 ;  /* 0x3f00000006127423 */ /* 0x000fe2000000200f */
[----:B------:R-:W-:Y:S01]  /*1840*/  SHF.L.U32 R4, R4, 0x17, RZ ;  /* 0x0000001704047819 */ /* 0x000fe200000006ff */
[----:B------:R-:W-:Y:S01]  /*1850*/  FFMA R9, R14, 1.4426950216293334961, -R9 ;  /* 0x3fb8aa3b0e097823 */ /* 0x000fe20000000809 */
[C---:B------:R-:W-:Y:S01]  /*1860*/  FADD R17, R7.reuse, -12583039 ;  /* 0xcb40007f07117421 */ /* 0x040fe20000000000 */
[----:B------:R-:W-:-:S02]  /*1870*/  SHF.L.U32 R7, R7, 0x17, RZ ;  /* 0x0000001707077819 */ /* 0x000fc400000006ff */
[----:B------:R-:W-:Y:S01]  /*1880*/  FFMA R13, R14, 1.925963033500011079e-08, R9 ;  /* 0x32a570600e0d7823 */ /* 0x000fe20000000009 */
[----:B-----5:R-:W-:Y:S01]  /*1890*/  FADD R14, -R3, R20 ;  /* 0x00000014030e7221 */ /* 0x020fe20000000100 */
[----:B------:R-:W-:Y:S01]  /*18a0*/  FFMA.RM R9, R18, R5, 12582913 ;  /* 0x4b40000112097423 */ /* 0x000fe20000004005 */
[----:B------:R-:W-:Y:S02]  /*18b0*/  FFMA R17, R12, 1.4426950216293334961, -R17 ;  /* 0x3fb8aa3b0c117823 */ /* 0x000fe40000000811 */
[----:B------:R-:W-:Y:S01]  /*18c0*/  FFMA.SAT R18, R14, R15, 0.5 ;  /* 0x3f0000000e127423 */ /* 0x000fe2000000200f */
[C---:B------:R-:W-:Y:S01]  /*18d0*/  FADD R15, R9.reuse, -12583039 ;  /* 0xcb40007f090f7421 */ /* 0x040fe20000000000 */
[----:B------:R-:W-:Y:S01]  /*18e0*/  FFMA R17, R12, 1.925963033500011079e-08, R17 ;  /* 0x32a570600c117823 */ /* 0x000fe20000000011 */
[----:B------:R-:W1:Y:S01]  /*18f0*/  MUFU.EX2 R13, R13 ;  /* 0x0000000d000d7308 */ /* 0x000e620000000800 */
[----:B------:R-:W-:Y:S01]  /*1900*/  FFMA.RM R18, R18, R5, 12582913 ;  /* 0x4b40000112127423 */ /* 0x000fe20000004005 */
[----:B------:R-:W-:Y:S01]  /*1910*/  FFMA R15, R6, 1.4426950216293334961, -R15 ;  /* 0x3fb8aa3b060f7823 */ /* 0x000fe2000000080f */
[----:B------:R-:W-:-:S02]  /*1920*/  SHF.L.U32 R9, R9, 0x17, RZ ;  /* 0x0000001709097819 */ /* 0x000fc400000006ff */
[----:B------:R-:W-:Y:S01]  /*1930*/  FADD R5, R18, -12583039 ;  /* 0xcb40007f12057421 */ /* 0x000fe20000000000 */
[----:B------:R-:W-:Y:S01]  /*1940*/  FFMA R15, R6, 1.925963033500011079e-08, R15 ;  /* 0x32a57060060f7823 */ /* 0x000fe2000000000f */
[----:B------:R-:W-:Y:S01]  /*1950*/  SHF.L.U32 R18, R18, 0x17, RZ ;  /* 0x0000001712127819 */ /* 0x000fe200000006ff */
[----:B------:R-:W2:Y:S01]  /*1960*/  MUFU.EX2 R12, R17 ;  /* 0x00000011000c7308 */ /* 0x000ea20000000800 */
[----:B------:R-:W-:-:S04]  /*1970*/  FFMA R5, R14, 1.4426950216293334961, -R5 ;  /* 0x3fb8aa3b0e057823 */ /* 0x000fc80000000805 */
[----:B------:R-:W-:-:S03]  /*1980*/  FFMA R5, R14, 1.925963033500011079e-08, R5 ;  /* 0x32a570600e057823 */ /* 0x000fc60000000005 */
[----:B------:R-:W3:Y:S01]  /*1990*/  MUFU.EX2 R6, R15 ;  /* 0x0000000f00067308 */ /* 0x000ee20000000800 */
[----:B-1----:R-:W-:-:S04]  /*19a0*/  FMUL R4, R4, R13 ;  /* 0x0000000d04047220 */ /* 0x002fc80000400000 */
[----:B------:R-:W-:Y:S01]  /*19b0*/  FADD R11, R11, R4 ;  /* 0x000000040b0b7221 */ /* 0x000fe20000000000 */
[----:B------:R1:W-:Y:S02]  /*19c0*/  STL [R2], R4 ;  /* 0x0000000402007387 */ /* 0x0003e40000100800 */
[----:B------:R-:W4:Y:S01]  /*19d0*/  MUFU.EX2 R5, R5 ;  /* 0x0000000500057308 */ /* 0x000f220000000800 */
[----:B--2---:R-:W-:-:S04]  /*19e0*/  FMUL R7, R7, R12 ;  /* 0x0000000c07077220 */ /* 0x004fc80000400000 */
[----:B------:R-:W-:Y:S01]  /*19f0*/  FADD R11, R11, R7 ;  /* 0x000000070b0b7221 */ /* 0x000fe20000000000 */
[----:B------:R1:W-:Y:S01]  /*1a00*/  STL [R2+0x4], R7 ;  /* 0x0000040702007387 */ /* 0x0003e20000100800 */
[----:B---3--:R-:W-:-:S04]  /*1a10*/  FMUL R6, R9, R6 ;  /* 0x0000000609067220 */ /* 0x008fc80000400000 */
[----:B------:R-:W-:Y:S01]  /*1a20*/  FADD R11, R11, R6 ;  /* 0x000000060b0b7221 */ /* 0x000fe20000000000 */
[----:B------:R1:W-:Y:S01]  /*1a30*/  STL [R2+0x8], R6 ;  /* 0x0000080602007387 */ /* 0x0003e20000100800 */
[----:B----4-:R-:W-:-:S04]  /*1a40*/  FMUL R18, R18, R5 ;  /* 0x0000000512127220 */ /* 0x010fc80000400000 */
[----:B------:R-:W-:Y:S01]  /*1a50*/  FADD R11, R11, R18 ;  /* 0x000000120b0b7221 */ /* 0x000fe20000000000 */
[----:B------:R1:W-:Y:S06]  /*1a60*/  STL [R2+0xc], R18 ;  /* 0x00000c1202007387 */ /* 0x0003ec0000100800 */
.L_x_17:
[----:B------:R-:W-:Y:S05]  /*1a70*/  @!P2 BRA `(.L_x_14) ;  /* 0x0000000000c0a947 */ /* 0x000fea0003800000 */
[----:B------:R-:W-:Y:S02]  /*1a80*/  ISETP.NE.AND P1, PT, R19, 0x1, PT ;  /* 0x000000011300780c */ /* 0x000fe40003f25270 */
[----:B-1-3--:R-:W-:-:S04]  /*1a90*/  LOP3.LUT R2, R16, 0x1, RZ, 0xc0, !PT ;  /* 0x0000000110027812 */ /* 0x00afc800078ec0ff */
[----:B------:R-:W-:-:S07]  /*1aa0*/  ISETP.NE.U32.AND P2, PT, R2, 0x1, PT ;  /* 0x000000010200780c */ /* 0x000fce0003f45070 */
[----:B------:R-:W-:Y:S06]  /*1ab0*/  @!P1 BRA `(.L_x_18) ;  /* 0x0000000000709947 */ /* 0x000fec0003800000 */
[----:B------:R-:W-:-:S05]  /*1ac0*/  LEA R2, R0, R1, 0x2 ;  /* 0x0000000100027211 */ /* 0x000fca00078e10ff */
[----:B----4-:R-:W3:Y:S04]  /*1ad0*/  LDL R4, [R2] ;  /* 0x0000000002047983 */ /* 0x010ee80000100800 */
[----:B--2---:R-:W2:Y:S01]  /*1ae0*/  LDL R6, [R2+0x4] ;  /* 0x0000040002067983 */ /* 0x004ea20000100800 */
[----:B------:R-:W-:Y:S01]  /*1af0*/  MOV R9, 0x3bbb989d ;  /* 0x3bbb989d00097802 */ /* 0x000fe20000000f00 */
[----:B------:R-:W-:Y:S01]  /*1b00*/  HFMA2 R12, -RZ, RZ, 3.7421875, 0 ;  /* 0x437c0000ff0c7431 */ /* 0x000fe200000001ff */
[----:B------:R-:W-:Y:S01]  /*1b10*/  IADD3 R0, PT, PT, R0, 0x2, RZ ;  /* 0x0000000200007810 */ /* 0x000fe20007ffe0ff */
[----:B---3--:R-:W-:Y:S01]  /*1b20*/  FADD R4, R4, -R3 ;  /* 0x8000000304047221 */ /* 0x008fe20000000000 */
[----:B--2---:R-:W-:-:S03]  /*1b30*/  FADD R6, -R3, R6 ;  /* 0x0000000603067221 */ /* 0x004fc60000000100 */
[-C--:B------:R-:W-:Y:S01]  /*1b40*/  FFMA.SAT R5, R4, R9.reuse, 0.5 ;  /* 0x3f00000004057423 */ /* 0x080fe20000002009 */
[----:B------:R-:W-:-:S03]  /*1b50*/  FFMA.SAT R9, R6, R9, 0.5 ;  /* 0x3f00000006097423 */ /* 0x000fc60000002009 */
[-C--:B------:R-:W-:Y:S01]  /*1b60*/  FFMA.RM R5, R5, R12.reuse, 12582913 ;  /* 0x4b40000105057423 */ /* 0x080fe2000000400c */
[----:B------:R-:W-:-:S03]  /*1b70*/  FFMA.RM R9, R9, R12, 12582913 ;  /* 0x4b40000109097423 */ /* 0x000fc6000000400c */
[C---:B------:R-:W-:Y:S01]  /*1b80*/  FADD R7, R5.reuse, -12583039 ;  /* 0xcb40007f05077421 */ /* 0x040fe20000000000 */
[----:B------:R-:W-:Y:S01]  /*1b90*/  SHF.L.U32 R5, R5, 0x17, RZ ;  /* 0x0000001705057819 */ /* 0x000fe200000006ff */
[C---:B------:R-:W-:Y:S02]  /*1ba0*/  FADD R13, R9.reuse, -12583039 ;  /* 0xcb40007f090d7421 */ /* 0x040fe40000000000 */
[----:B------:R-:W-:Y:S01]  /*1bb0*/  FFMA R7, R4, 1.4426950216293334961, -R7 ;  /* 0x3fb8aa3b04077823 */ /* 0x000fe20000000807 */
[----:B------:R-:W-:Y:S01]  /*1bc0*/  SHF.L.U32 R9, R9, 0x17, RZ ;  /* 0x0000001709097819 */ /* 0x000fe200000006ff */
[----:B------:R-:W-:Y:S02]  /*1bd0*/  FFMA R13, R6, 1.4426950216293334961, -R13 ;  /* 0x3fb8aa3b060d7823 */ /* 0x000fe4000000080d */
[----:B------:R-:W-:Y:S02]  /*1be0*/  FFMA R7, R4, 1.925963033500011079e-08, R7 ;  /* 0x32a5706004077823 */ /* 0x000fe40000000007 */
[----:B------:R-:W-:-:S02]  /*1bf0*/  FFMA R13, R6, 1.925963033500011079e-08, R13 ;  /* 0x32a57060060d7823 */ /* 0x000fc4000000000d */
[----:B------:R-:W1:Y:S08]  /*1c00*/  MUFU.EX2 R4, R7 ;  /* 0x0000000700047308 */ /* 0x000e700000000800 */
[----:B------:R-:W2:Y:S01]  /*1c10*/  MUFU.EX2 R6, R13 ;  /* 0x0000000d00067308 */ /* 0x000ea20000000800 */
[----:B-1----:R-:W-:-:S04]  /*1c20*/  FMUL R4, R5, R4 ;  /* 0x0000000405047220 */ /* 0x002fc80000400000 */
[----:B------:R-:W-:Y:S01]  /*1c30*/  FADD R11, R11, R4 ;  /* 0x000000040b0b7221 */ /* 0x000fe20000000000 */
[----:B------:R1:W-:Y:S01]  /*1c40*/  STL [R2], R4 ;  /* 0x0000000402007387 */ /* 0x0003e20000100800 */
[----:B--2---:R-:W-:-:S04]  /*1c50*/  FMUL R6, R9, R6 ;  /* 0x0000000609067220 */ /* 0x004fc80000400000 */
[----:B------:R-:W-:Y:S01]  /*1c60*/  FADD R11, R11, R6 ;  /* 0x000000060b0b7221 */ /* 0x000fe20000000000 */
[----:B------:R1:W-:Y:S06]  /*1c70*/  STL [R2+0x4], R6 ;  /* 0x0000040602007387 */ /* 0x0003ec0000100800 */
.L_x_18:
[----:B------:R-:W-:Y:S05]  /*1c80*/  @P2 BRA `(.L_x_14) ;  /* 0x00000000003c2947 */ /* 0x000fea0003800000 */
[----:B------:R-:W-:-:S05]  /*1c90*/  LEA R0, R0, R1, 0x2 ;  /* 0x0000000100007211 */ /* 0x000fca00078e10ff */
[----:B-1----:R-:W3:Y:S01]  /*1ca0*/  LDL R2, [R0] ;  /* 0x0000000000027983 */ /* 0x002ee20000100800 */
[----:B----4-:R-:W-:Y:S01]  /*1cb0*/  HFMA2 R4, -RZ, RZ, 3.7421875, 0 ;  /* 0x437c0000ff047431 */ /* 0x010fe200000001ff */
[----:B--2---:R-:W-:Y:S01]  /*1cc0*/  MOV R5, 0x3bbb989d ;  /* 0x3bbb989d00057802 */ /* 0x004fe20000000f00 */
[----:B---3--:R-:W-:-:S04]  /*1cd0*/  FADD R2, R2, -R3 ;  /* 0x8000000302027221 */ /* 0x008fc80000000000 */
[----:B------:R-:W-:-:S04]  /*1ce0*/  FFMA.SAT R3, R2, R5, 0.5 ;  /* 0x3f00000002037423 */ /* 0x000fc80000002005 */
[----:B------:R-:W-:-:S04]  /*1cf0*/  FFMA.RM R3, R3, R4, 12582913 ;  /* 0x4b40000103037423 */ /* 0x000fc80000004004 */
[C---:B------:R-:W-:Y:S01]  /*1d00*/  FADD R5, R3.reuse, -12583039 ;  /* 0xcb40007f03057421 */ /* 0x040fe20000000000 */
[----:B------:R-:W-:-:S03]  /*1d10*/  SHF.L.U32 R3, R3, 0x17, RZ ;  /* 0x0000001703037819 */ /* 0x000fc600000006ff */
[----:B------:R-:W-:-:S04]  /*1d20*/  FFMA R5, R2, 1.4426950216293334961, -R5 ;  /* 0x3fb8aa3b02057823 */ /* 0x000fc80000000805 */
[----:B------:R-:W-:-:S04]  /*1d30*/  FFMA R5, R2, 1.925963033500011079e-08, R5 ;  /* 0x32a5706002057823 */ /* 0x000fc80000000005 */
[----:B------:R-:W1:Y:S02]  /*1d40*/  MUFU.EX2 R2, R5 ;  /* 0x0000000500027308 */ /* 0x000e640000000800 */
[----:B-1----:R-:W-:-:S04]  /*1d50*/  FMUL R2, R3, R2 ;  /* 0x0000000203027220 */ /* 0x002fc80000400000 */
[----:B------:R-:W-:Y:S01]  /*1d60*/  FADD R11, R11, R2 ;  /* 0x000000020b0b7221 */ /* 0x000fe20000000000 */
[----:B------:R1:W-:Y:S06]  /*1d70*/  STL [R0], R2 ;  /* 0x0000000200007387 */ /* 0x0003ec0000100800 */
.L_x_14:
[----:B------:R-:W-:Y:S05]  /*1d80*/  @!P0 BRA `(.L_x_19) ;  /* 0x00000018002c8947 */ /* 0x000fea0003800000 */
[C---:B-1----:R-:W-:Y:S02]  /*1d90*/  IADD3 R0, PT, PT, R16.reuse, -0x1, RZ ;  /* 0xffffffff10007810 */ /* 0x042fe40007ffe0ff */
[----:B----4-:R-:W-:Y:S02]  /*1da0*/  LOP3.LUT R9, R16, 0xf, RZ, 0xc0, !PT ;  /* 0x0000000f10097812 */ /* 0x010fe400078ec0ff */
[----:B------:R-:W-:Y:S02]  /*1db0*/  ISETP.GE.U32.AND P0, PT, R0, 0xf, PT ;  /* 0x0000000f0000780c */ /* 0x000fe40003f06070 */
[----:B------:R-:W-:-:S11]  /*1dc0*/  MOV R3, RZ ;  /* 0x000000ff00037202 */ /* 0x000fd60000000f00 */
[----:B------:R-:W-:Y:S05]  /*1dd0*/  @!P0 BRA `(.L_x_20) ;  /* 0x0000000c00308947 */ /* 0x000fea0003800000 */
[----:B---3--:R-:W-:Y:S01]  /*1de0*/  HFMA2 R2, -RZ, RZ, 0, 0 ;  /* 0x00000000ff027431 */ /* 0x008fe200000001ff */
[----:B------:R-:W-:-:S07]  /*1df0*/  LOP3.LUT R3, R16, 0x7ffffff0, RZ, 0xc0, !PT ;  /* 0x7ffffff010037812 */ /* 0x000fce00078ec0ff */
.L_x_37:
[----:B------:R-:W-:-:S05]  /*1e00*/  LEA R0, R2, R1, 0x2 ;  /* 0x0000000102007211 */ /* 0x000fca00078e10ff */
[----:B--2---:R-:W2:Y:S01]  /*1e10*/  LDL.128 R4, [R0] ;  /* 0x0000000000047983 */ /* 0x004ea20000100c00 */
[----:B------:R-:W1:Y:S02]  /*1e20*/  MUFU.RCP R12, R11 ;  /* 0x0000000b000c7308 */ /* 0x000e640000001000 */
[----:B-1----:R-:W-:-:S04]  /*1e30*/  FFMA R13, R12, -R11, 1 ;  /* 0x3f8000000c0d7423 */ /* 0x002fc8000000080b */
[----:B------:R-:W-:Y:S02]  /*1e40*/  FFMA R13, R12, R13, R12 ;  /* 0x0000000d0c0d7223 */ /* 0x000fe4000000000c */
[----:B--2---:R-:W1:Y:S02]  /*1e50*/  FCHK P0, R4, R11 ;  /* 0x0000000b04007302 */ /* 0x004e640000000000 */
[----:B------:R-:W-:-:S04]  /*1e60*/  FFMA R12, R4, R13, RZ ;  /* 0x0000000d040c7223 */ /* 0x000fc800000000ff */
[----:B------:R-:W-:-:S04]  /*1e70*/  FFMA R14, R12, -R11, R4 ;  /* 0x8000000b0c0e7223 */ /* 0x000fc80000000004 */
[----:B------:R-:W-:Y:S01]  /*1e80*/  FFMA R12, R13, R14, R12 ;  /* 0x0000000e0d0c7223 */ /* 0x000fe2000000000c */
[----:B-1----:R-:W-:Y:S06]  /*1e90*/  @!P0 BRA `(.L_x_21) ;  /* 0x0000000000108947 */ /* 0x002fec0003800000 */
[----:B------:R-:W-:Y:S02]  /*1ea0*/  MOV R23, R4 ;  /* 0x0000000400177202 */ /* 0x000fe40000000f00 */
[----:B------:R-:W-:-:S07]  /*1eb0*/  MOV R20, 0x1ed0 ;  /* 0x00001ed000147802 */ /* 0x000fce0000000f00 */
[----:B0-----:R-:W-:Y:S05]  /*1ec0*/  CALL.REL.NOINC `($__internal_1_$__cuda_sm3x_div_rn_noftz_f32_slowpath) ;  /* 0x00000024009c7944 */ /* 0x001fea0003c00000 */
[----:B------:R-:W-:-:S07]  /*1ed0*/  MOV R12, R15 ;  /* 0x0000000f000c7202 */ /* 0x000fce0000000f00 */
.L_x_21:
        /* <DEDUP_REMOVED lines=8> */
[----:B------:R-:W-:Y:S02]  /*1f60*/  MOV R23, R5 ;  /* 0x0000000500177202 */ /* 0x000fe40000000f00 */
[----:B------:R-:W-:-:S07]  /*1f70*/  MOV R20, 0x1f90 ;  /* 0x00001f9000147802 */ /* 0x000fce0000000f00 */
[----:B0-----:R-:W-:Y:S05]  /*1f80*/  CALL.REL.NOINC `($__internal_1_$__cuda_sm3x_div_rn_noftz_f32_slowpath) ;  /* 0x00000024006c7944 */ /* 0x001fea0003c00000 */
[----:B------:R-:W-:-:S07]  /*1f90*/  MOV R13, R15 ;  /* 0x0000000f000d7202 */ /* 0x000fce0000000f00 */
.L_x_22:
        /* <DEDUP_REMOVED lines=12> */
.L_x_23:
        /* <DEDUP_REMOVED lines=11> */
.L_x_24:
[----:B------:R-:W2:Y:S01]  /*2110*/  LDL.128 R4, [R0+0x10] ;  /* 0x0000100000047983 */ /* 0x000ea20000100c00 */
[----:B------:R-:W1:Y:S03]  /*2120*/  MUFU.RCP R16, R11 ;  /* 0x0000000b00107308 */ /* 0x000e660000001000 */
[----:B------:R3:W-:Y:S01]  /*2130*/  STL.128 [R0], R12 ;  /* 0x0000000c00007387 */ /* 0x0007e20000100c00 */
[----:B-1----:R-:W-:-:S04]  /*2140*/  FFMA R17, R16, -R11, 1 ;  /* 0x3f80000010117423 */ /* 0x002fc8000000080b */
[----:B------:R-:W-:Y:S01]  /*2150*/  FFMA R17, R16, R17, R16 ;  /* 0x0000001110117223 */ /* 0x000fe20000000010 */
[----:B--2---:R-:W1:Y:S03]  /*2160*/  FCHK P0, R4, R11 ;  /* 0x0000000b04007302 */ /* 0x004e660000000000 */
[----:B------:R-:W-:-:S04]  /*2170*/  FFMA R19, R17, R4, RZ ;  /* 0x0000000411137223 */ /* 0x000fc800000000ff */
[----:B------:R-:W-:-:S04]  /*2180*/  FFMA R16, R19, -R11, R4 ;  /* 0x8000000b13107223 */ /* 0x000fc80000000004 */
[----:B------:R-:W-:Y:S01]  /*2190*/  FFMA R16, R17, R16, R19 ;  /* 0x0000001011107223 */ /* 0x000fe20000000013 */
[----:B-1-3--:R-:W-:Y:S06]  /*21a0*/  @!P0 BRA `(.L_x_25) ;  /* 0x0000000000108947 */ /* 0x00afec0003800000 */
[----:B------:R-:W-:Y:S02]  /*21b0*/  MOV R23, R4 ;  /* 0x0000000400177202 */ /* 0x000fe40000000f00 */
[----:B------:R-:W-:-:S07]  /*21c0*/  MOV R20, 0x21e0 ;  /* 0x000021e000147802 */ /* 0x000fce0000000f00 */
[----:B0-----:R-:W-:Y:S05]  /*21d0*/  CALL.REL.NOINC `($__internal_1_$__cuda_sm3x_div_rn_noftz_f32_slowpath) ;  /* 0x0000002000d87944 */ /* 0x001fea0003c00000 */
[----:B------:R-:W-:-:S07]  /*21e0*/  MOV R16, R15 ;  /* 0x0000000f00107202 */ /* 0x000fce0000000f00 */
.L_x_25:
        /* <DEDUP_REMOVED lines=12> */
.L_x_26:
        /* <DEDUP_REMOVED lines=12> */
.L_x_27:
        /* <DEDUP_REMOVED lines=12> */
.L_x_28:
[----:B------:R-:W2:Y:S01]  /*2430*/  LDL.128 R4, [R0+0x20] ;  /* 0x0000200000047983 */ /* 0x000ea20000100c00 */
[----:B------:R-:W1:Y:S03]  /*2440*/  MUFU.RCP R12, R11 ;  /* 0x0000000b000c7308 */ /* 0x000e660000001000 */
[----:B------:R3:W-:Y:S01]  /*2450*/  STL.128 [R0+0x10], R16 ;  /* 0x0000101000007387 */ /* 0x0007e20000100c00 */
        /* <DEDUP_REMOVED lines=11> */
.L_x_29:
        /* <DEDUP_REMOVED lines=12> */
.L_x_30:
        /* <DEDUP_REMOVED lines=12> */
.L_x_31:
        /* <DEDUP_REMOVED lines=11> */
.L_x_32:
        /* <DEDUP_REMOVED lines=14> */
.L_x_33:
        /* <DEDUP_REMOVED lines=12> */
.L_x_34:
        /* <DEDUP_REMOVED lines=12> */
.L_x_35:
        /* <DEDUP_REMOVED lines=12> */
.L_x_36:
[----:B------:R1:W-:Y:S01]  /*2a60*/  STL.128 [R0+0x30], R16 ;  /* 0x0000301000007387 */ /* 0x0003e20000100c00 */
[----:B------:R-:W-:-:S04]  /*2a70*/  IADD3 R2, PT, PT, R2, 0x10, RZ ;  /* 0x0000001002027810 */ /* 0x000fc80007ffe0ff */
[----:B------:R-:W-:-:S13]  /*2a80*/  ISETP.NE.AND P0, PT, R2, R3, PT ;  /* 0x000000030200720c */ /* 0x000fda0003f05270 */
[----:B-1----:R-:W-:Y:S05]  /*2a90*/  @P0 BRA `(.L_x_37) ;  /* 0xfffffff000d80947 */ /* 0x002fea000383ffff */
.L_x_20:
[----:B------:R-:W-:-:S13]  /*2aa0*/  ISETP.NE.AND P0, PT, R9, RZ, PT ;  /* 0x000000ff0900720c */ /* 0x000fda0003f05270 */
[----:B------:R-:W-:Y:S05]  /*2ab0*/  @!P0 BRA `(.L_x_19) ;  /* 0x0000000800e08947 */ /* 0x000fea0003800000 */
[----:B------:R-:W1:Y:S01]  /*2ac0*/  LDCU UR4, c[0x0][0x3a4] ;  /* 0x00007480ff0477ac */ /* 0x000e620008000800 */
[----:B------:R-:W-:Y:S01]  /*2ad0*/  ISETP.GE.U32.AND P0, PT, R9, 0x8, PT ;  /* 0x000000080900780c */ /* 0x000fe20003f06070 */
[----:B-1----:R-:W-:-:S12]  /*2ae0*/  ULOP3.LUT UR5, UR4, 0x7, URZ, 0xc0, !UPT ;  /* 0x0000000704057892 */ /* 0x002fd8000f8ec0ff */
[----:B------:R-:W-:Y:S05]  /*2af0*/  @!P0 BRA `(.L_x_38) ;  /* 0x0000000400988947 */ /* 0x000fea0003800000 */
[----:B------:R-:W-:-:S05]  /*2b00*/  LEA R0, R3, R1, 0x2 ;  /* 0x0000000103007211 */ /* 0x000fca00078e10ff */
[----:B------:R-:W4:Y:S01]  /*2b10*/  LDL R23, [R0] ;  /* 0x0000000000177983 */ /* 0x000f220000100800 */
[----:B---3--:R-:W2:Y:S02]  /*2b20*/  MUFU.RCP R2, R11 ;  /* 0x0000000b00027308 */ /* 0x008ea40000001000 */
[----:B--2---:R-:W-:-:S04]  /*2b30*/  FFMA R5, R2, -R11, 1 ;  /* 0x3f80000002057423 */ /* 0x004fc8000000080b */
[----:B------:R-:W-:Y:S02]  /*2b40*/  FFMA R2, R2, R5, R2 ;  /* 0x0000000502027223 */ /* 0x000fe40000000002 */
[----:B----4-:R-:W1:Y:S02]  /*2b50*/  FCHK P0, R23, R11 ;  /* 0x0000000b17007302 */ /* 0x010e640000000000 */
[----:B------:R-:W-:-:S04]  /*2b60*/  FFMA R4, R2, R23, RZ ;  /* 0x0000001702047223 */ /* 0x000fc800000000ff */
[----:B------:R-:W-:-:S04]  /*2b70*/  FFMA R5, R4, -R11, R23 ;  /* 0x8000000b04057223 */ /* 0x000fc80000000017 */
[----:B------:R-:W-:Y:S01]  /*2b80*/  FFMA R15, R2, R5, R4 ;  /* 0x00000005020f7223 */ /* 0x000fe20000000004 */
[----:B-1----:R-:W-:Y:S06]  /*2b90*/  @!P0 BRA `(.L_x_39) ;  /* 0x0000000000088947 */ /* 0x002fec0003800000 */
[----:B------:R-:W-:-:S07]  /*2ba0*/  MOV R20, 0x2bc0 ;  /* 0x00002bc000147802 */ /* 0x000fce0000000f00 */
[----:B0-----:R-:W-:Y:S05]  /*2bb0*/  CALL.REL.NOINC `($__internal_1_$__cuda_sm3x_div_rn_noftz_f32_slowpath) ;  /* 0x0000001800607944 */ /* 0x001fea0003c00000 */
.L_x_39:
[----:B------:R-:W2:Y:S01]  /*2bc0*/  LDL R23, [R0+0x4] ;  /* 0x0000040000177983 */ /* 0x000ea20000100800 */
[----:B------:R-:W1:Y:S03]  /*2bd0*/  MUFU.RCP R2, R11 ;  /* 0x0000000b00027308 */ /* 0x000e660000001000 */
[----:B------:R3:W-:Y:S01]  /*2be0*/  STL [R0], R15 ;  /* 0x0000000f00007387 */ /* 0x0007e20000100800 */
[----:B-1----:R-:W-:-:S04]  /*2bf0*/  FFMA R5, R2, -R11, 1 ;  /* 0x3f80000002057423 */ /* 0x002fc8000000080b */
[----:B------:R-:W-:Y:S01]  /*2c00*/  FFMA R2, R2, R5, R2 ;  /* 0x0000000502027223 */ /* 0x000fe20000000002 */
[----:B--2---:R-:W1:Y:S03]  /*2c10*/  FCHK P0, R23, R11 ;  /* 0x0000000b17007302 */ /* 0x004e660000000000 */
[----:B------:R-:W-:-:S04]  /*2c20*/  FFMA R4, R2, R23, RZ ;  /* 0x0000001702047223 */ /* 0x000fc800000000ff */
[----:B------:R-:W-:-:S04]  /*2c30*/  FFMA R5, R4, -R11, R23 ;  /* 0x8000000b04057223 */ /* 0x000fc80000000017 */
[----:B------:R-:W-:Y:S01]  /*2c40*/  FFMA R5, R2, R5, R4 ;  /* 0x0000000502057223 */ /* 0x000fe20000000004 */
[----:B-1-3--:R-:W-:Y:S06]  /*2c50*/  @!P0 BRA `(.L_x_40) ;  /* 0x00000000000c8947 */ /* 0x00afec0003800000 */
[----:B------:R-:W-:-:S07]  /*2c60*/  MOV R20, 0x2c80 ;  /* 0x00002c8000147802 */ /* 0x000fce0000000f00 */
[----:B0-----:R-:W-:Y:S05]  /*2c70*/  CALL.REL.NOINC `($__internal_1_$__cuda_sm3x_div_rn_noftz_f32_slowpath) ;  /* 0x0000001800307944 */ /* 0x001fea0003c00000 */
[----:B------:R-:W-:-:S07]  /*2c80*/  MOV R5, R15 ;  /* 0x0000000f00057202 */ /* 0x000fce0000000f00 */
.L_x_40:
[----:B------:R-:W2:Y:S01]  /*2c90*/  LDL R23, [R0+0x8] ;  /* 0x0000080000177983 */ /* 0x000ea20000100800 */
[----:B------:R-:W1:Y:S03]  /*2ca0*/  MUFU.RCP R2, R11 ;  /* 0x0000000b00027308 */ /* 0x000e660000001000 */
[----:B------:R3:W-:Y:S01]  /*2cb0*/  STL [R0+0x4], R5 ;  /* 0x0000040500007387 */ /* 0x0007e20000100800 */
        /* <DEDUP_REMOVED lines=9> */
.L_x_41:
        /* <DEDUP_REMOVED lines=13> */
.L_x_42:
        /* <DEDUP_REMOVED lines=12> */
.L_x_43:
        /* <DEDUP_REMOVED lines=13> */
.L_x_44:
        /* <DEDUP_REMOVED lines=12> */
.L_x_45:
        /* <DEDUP_REMOVED lines=13> */
.L_x_46:
[----:B------:R1:W-:Y:S01]  /*3140*/  STL [R0+0x1c], R5 ;  /* 0x00001c0500007387 */ /* 0x0003e20000100800 */
[----:B------:R-:W-:-:S07]  /*3150*/  IADD3 R3, PT, PT, R3, 0x8, RZ ;  /* 0x0000000803037810 */ /* 0x000fce0007ffe0ff */
.L_x_38:
[----:B------:R-:W-:-:S09]  /*3160*/  UISETP.NE.AND UP0, UPT, UR5, URZ, UPT ;  /* 0x000000ff0500728c */ /* 0x000fd2000bf05270 */
[----:B------:R-:W-:Y:S05]  /*3170*/  BRA.U !UP0, `(.L_x_19) ;  /* 0x0000000508307547 */ /* 0x000fea000b800000 */
[----:B------:R-:W4:Y:S01]  /*3180*/  LDCU UR4, c[0x0][0x3a4] ;  /* 0x00007480ff0477ac */ /* 0x000f220008000800 */
[----:B------:R-:W-:Y:S02]  /*3190*/  UISETP.GE.U32.AND UP0, UPT, UR5, 0x4, UPT ;  /* 0x000000040500788c */ /* 0x000fe4000bf06070 */
[----:B----4-:R-:W-:-:S07]  /*31a0*/  ULOP3.LUT UR6, UR4, 0x3, URZ, 0xc0, !UPT ;  /* 0x0000000304067892 */ /* 0x010fce000f8ec0ff */
[----:B------:R-:W-:Y:S05]  /*31b0*/  BRA.U !UP0, `(.L_x_47) ;  /* 0x0000000108d07547 */ /* 0x000fea000b800000 */
[----:B-1----:R-:W-:-:S05]  /*31c0*/  LEA R0, R3, R1, 0x2 ;  /* 0x0000000103007211 */ /* 0x002fca00078e10ff */
        /* <DEDUP_REMOVED lines=11> */
.L_x_48:
        /* <DEDUP_REMOVED lines=13> */
.L_x_49:
        /* <DEDUP_REMOVED lines=12> */
.L_x_50:
        /* <DEDUP_REMOVED lines=13> */
.L_x_51:
[----:B------:R4:W-:Y:S01]  /*34e0*/  STL [R0+0xc], R5 ;  /* 0x00000c0500007387 */ /* 0x0009e20000100800 */
[----:B------:R-:W-:-:S07]  /*34f0*/  IADD3 R3, PT, PT, R3, 0x4, RZ ;  /* 0x0000000403037810 */ /* 0x000fce0007ffe0ff */
.L_x_47:
[----:B------:R-:W-:-:S09]  /*3500*/  UISETP.NE.AND UP0, UPT, UR6, URZ, UPT ;  /* 0x000000ff0600728c */ /* 0x000fd2000bf05270 */
[----:B------:R-:W-:Y:S05]  /*3510*/  BRA.U !UP0, `(.L_x_19) ;  /* 0x0000000108487547 */ /* 0x000fea000b800000 */
[----:B------:R-:W-:-:S05]  /*3520*/  UMOV UR4, URZ ;  /* 0x000000ff00047c82 */ /* 0x000fca0008000000 */
.L_x_53:
[----:B-1--4-:R-:W-:-:S05]  /*3530*/  LEA R0, R3, R1, 0x2 ;  /* 0x0000000103007211 */ /* 0x012fca00078e10ff */
[----:B------:R-:W4:Y:S01]  /*3540*/  LDL R23, [R0] ;  /* 0x0000000000177983 */ /* 0x000f220000100800 */
[----:B---3--:R-:W2:Y:S01]  /*3550*/  MUFU.RCP R2, R11 ;  /* 0x0000000b00027308 */ /* 0x008ea20000001000 */
[----:B------:R-:W-:-:S04]  /*3560*/  UIADD3 UR4, UPT, UPT, UR4, 0x1, URZ ;  /* 0x0000000104047890 */ /* 0x000fc8000fffe0ff */
[----:B------:R-:W-:Y:S01]  /*3570*/  UISETP.NE.AND UP0, UPT, UR4, UR6, UPT ;  /* 0x000000060400728c */ /* 0x000fe2000bf05270 */
[----:B--2---:R-:W-:-:S04]  /*3580*/  FFMA R5, R2, -R11, 1 ;  /* 0x3f80000002057423 */ /* 0x004fc8000000080b */
[----:B------:R-:W-:Y:S01]  /*3590*/  FFMA R2, R2, R5, R2 ;  /* 0x0000000502027223 */ /* 0x000fe20000000002 */
[----:B----4-:R-:W1:Y:S03]  /*35a0*/  FCHK P0, R23, R11 ;  /* 0x0000000b17007302 */ /* 0x010e660000000000 */
[----:B------:R-:W-:-:S04]  /*35b0*/  FFMA R4, R2, R23, RZ ;  /* 0x0000001702047223 */ /* 0x000fc800000000ff */
[----:B------:R-:W-:-:S04]  /*35c0*/  FFMA R5, R4, -R11, R23 ;  /* 0x8000000b04057223 */ /* 0x000fc80000000017 */
[----:B------:R-:W-:Y:S01]  /*35d0*/  FFMA R15, R2, R5, R4 ;  /* 0x00000005020f7223 */ /* 0x000fe20000000004 */
[----:B-1----:R-:W-:Y:S06]  /*35e0*/  @!P0 BRA `(.L_x_52) ;  /* 0x0000000000088947 */ /* 0x002fec0003800000 */
[----:B------:R-:W-:-:S07]  /*35f0*/  MOV R20, 0x3610 ;  /* 0x0000361000147802 */ /* 0x000fce0000000f00 */
[----:B0-----:R-:W-:Y:S05]  /*3600*/  CALL.REL.NOINC `($__internal_1_$__cuda_sm3x_div_rn_noftz_f32_slowpath) ;  /* 0x0000000c00cc7944 */ /* 0x001fea0003c00000 */
.L_x_52:
[----:B------:R1:W-:Y:S01]  /*3610*/  STL [R0], R15 ;  /* 0x0000000f00007387 */ /* 0x0003e20000100800 */
[----:B------:R-:W-:Y:S01]  /*3620*/  IADD3 R3, PT, PT, R3, 0x1, RZ ;  /* 0x0000000103037810 */ /* 0x000fe20007ffe0ff */
[----:B------:R-:W-:Y:S06]  /*3630*/  BRA.U UP0, `(.L_x_53) ;  /* 0xfffffffd00bc7547 */ /* 0x000fec000b83ffff */
.L_x_19:
[----:B-1--4-:R-:W1:Y:S02]  /*3640*/  LDC R9, c[0x0][0x3ac] ;  /* 0x0000eb00ff097b82 */ /* 0x012e640000000800 */
[----:B-1----:R-:W-:-:S13]  /*3650*/  ISETP.GE.AND P0, PT, R9, 0x1, PT ;  /* 0x000000010900780c */ /* 0x002fda0003f06270 */
[----:B0-----:R-:W-:Y:S05]  /*3660*/  @!P0 EXIT ;  /* 0x000000000000894d */ /* 0x001fea0003800000 */
[----:B---3--:R-:W0:Y:S02]  /*3670*/  LDC R2, c[0x0][0x3a4] ;  /* 0x0000e900ff027b82 */ /* 0x008e240000000800 */
[----:B0-----:R-:W-:-:S13]  /*3680*/  ISETP.GE.AND P0, PT, R2, 0x1, PT ;  /* 0x000000010200780c */ /* 0x001fda0003f06270 */
[----:B------:R-:W-:Y:S05]  /*3690*/  @!P0 BRA `(.L_x_54) ;  /* 0x00000008007c8947 */ /* 0x000fea0003800000 */
[C---:B------:R-:W-:Y:S01]  /*36a0*/  LOP3.LUT R9, R2.reuse, 0xf, RZ, 0xc0, !PT ;  /* 0x0000000f02097812 */ /* 0x040fe200078ec0ff */
[----:B------:R-:W-:Y:S01]  /*36b0*/  HFMA2 R17, -RZ, RZ, 0, 0 ;  /* 0x00000000ff117431 */ /* 0x000fe200000001ff */
[C---:B------:R-:W-:Y:S02]  /*36c0*/  LOP3.LUT R8, R2.reuse, 0x7, RZ, 0xc0, !PT ;  /* 0x0000000702087812 */ /* 0x040fe400078ec0ff */
[----:B------:R-:W-:Y:S02]  /*36d0*/  IADD3 R0, PT, PT, R9, -0x1, RZ ;  /* 0xffffffff09007810 */ /* 0x000fe40007ffe0ff */
[----:B------:R-:W-:Y:S02]  /*36e0*/  IADD3 R4, PT, PT, R2, -0x1, RZ ;  /* 0xffffffff02047810 */ /* 0x000fe40007ffe0ff */
[----:B------:R-:W-:Y:S02]  /*36f0*/  ISETP.GE.U32.AND P1, PT, R0, 0x7, PT ;  /* 0x000000070000780c */ /* 0x000fe40003f26070 */
[----:B------:R-:W-:-:S02]  /*3700*/  IADD3 R3, PT, PT, R8, -0x1, RZ ;  /* 0xffffffff08037810 */ /* 0x000fc40007ffe0ff */
[----:B------:R-:W-:Y:S02]  /*3710*/  LOP3.LUT R0, R2, 0x7ffffff0, RZ, 0xc0, !PT ;  /* 0x7ffffff002007812 */ /* 0x000fe400078ec0ff */
[----:B------:R-:W-:Y:S02]  /*3720*/  ISETP.GE.U32.AND P0, PT, R4, 0xf, PT ;  /* 0x0000000f0400780c */ /* 0x000fe40003f06070 */
[----:B------:R-:W-:Y:S02]  /*3730*/  ISETP.GE.U32.AND P2, PT, R3, 0x3, PT ;  /* 0x000000030300780c */ /* 0x000fe40003f46070 */
[----:B------:R-:W-:Y:S02]  /*3740*/  LOP3.LUT R2, R2, 0x3, RZ, 0xc0, !PT ;  /* 0x0000000302027812 */ /* 0x000fe400078ec0ff */
[----:B------:R-:W-:-:S09]  /*3750*/  IADD3 R11, PT, PT, -R0, RZ, RZ ;  /* 0x000000ff000b7210 */ /* 0x000fd20007ffe1ff */
.L_x_60:
[----:B0-----:R-:W0:Y:S01]  /*3760*/  LDC R3, c[0x0][0x3ac] ;  /* 0x0000eb00ff037b82 */ /* 0x001e220000000800 */
[----:B------:R-:W-:Y:S01]  /*3770*/  CS2R R20, SRZ ;  /* 0x0000000000147805 */ /* 0x000fe2000001ff00 */
[----:B0-----:R-:W-:Y:S01]  /*3780*/  IMAD R16, R10, R3, R17 ;  /* 0x000000030a107224 */ /* 0x001fe200078e0211 */
[----:B------:R-:W-:Y:S06]  /*3790*/  @!P0 BRA `(.L_x_55) ;  /* 0x0000000000fc8947 */ /* 0x000fec0003800000 */
[----:B------:R-:W-:Y:S02]  /*37a0*/  IADD3 R19, PT, PT, R1, 0x20, RZ ;  /* 0x0000002001137810 */ /* 0x000fe40007ffe0ff */
[----:B------:R-:W-:Y:S02]  /*37b0*/  MOV R21, RZ ;  /* 0x000000ff00157202 */ /* 0x000fe40000000f00 */
[----:B------:R-:W-:Y:S02]  /*37c0*/  MOV R18, R16 ;  /* 0x0000001000127202 */ /* 0x000fe40000000f00 */
[----:B------:R-:W-:-:S07]  /*37d0*/  MOV R20, R11 ;  /* 0x0000000b00147202 */ /* 0x000fce0000000f00 */
.L_x_56:
[----:B------:R-:W0:Y:S01]  /*37e0*/  LDC.64 R22, c[0x0][0x390] ;  /* 0x0000e400ff167b82 */ /* 0x000e220000000a00 */
[----:B--2---:R-:W2:Y:S01]  /*37f0*/  LDL.128 R12, [R19+-0x20] ;  /* 0xffffe000130c7983 */ /* 0x004ea20000100c00 */
[----:B0-----:R-:W-:-:S05]  /*3800*/  IMAD.WIDE R22, R18, 0x4, R22 ;  /* 0x0000000412167825 */ /* 0x001fca00078e0216 */
[----:B------:R-:W2:Y:S01]  /*3810*/  LDG.E R5, desc[UR8][R22.64] ;  /* 0x0000000816057981 */ /* 0x000ea2000c1e1900 */
[----:B------:R-:W-:-:S04]  /*3820*/  IMAD.WIDE.U32 R26, R3, 0x4, R22 ;  /* 0x00000004031a7825 */ /* 0x000fc800078e0016 */
[C-C-:B------:R-:W-:Y:S01]  /*3830*/  IMAD.WIDE.U32 R24, R3.reuse, 0x8, R22.reuse ;  /* 0x0000000803187825 */ /* 0x140fe200078e0016 */
[----:B------:R0:W3:Y:S05]  /*3840*/  LDG.E R4, desc[UR8][R26.64] ;  /* 0x000000081a047981 */ /* 0x0000ea000c1e1900 */
[----:B------:R-:W4:Y:S01]  /*3850*/  LDG.E R25, desc[UR8][R24.64] ;  /* 0x0000000818197981 */ /* 0x000f22000c1e1900 */
[----:B------:R-:W-:-:S04]  /*3860*/  IMAD.WIDE.U32 R28, R3, 0x10, R22 ;  /* 0x00000010031c7825 */ /* 0x000fc800078e0016 */
[----:B0-----:R-:W-:Y:S02]  /*3870*/  IMAD.WIDE.U32 R26, R3, 0xc, R22 ;  /* 0x0000000c031a7825 */ /* 0x001fe400078e0016 */
[----:B------:R-:W5:Y:S02]  /*3880*/  LDG.E R29, desc[UR8][R28.64] ;  /* 0x000000081c1d7981 */ /* 0x000f64000c1e1900 */
[----:B--2---:R-:W-:Y:S02]  /*3890*/  FFMA R12, R12, R5, R21 ;  /* 0x000000050c0c7223 */ /* 0x004fe40000000015 */
[----:B------:R0:W2:Y:S02]  /*38a0*/  LDG.E R21, desc[UR8][R26.64] ;  /* 0x000000081a157981 */ /* 0x0000a4000c1e1900 */
[----:B---3--:R-:W-:Y:S01]  /*38b0*/  FFMA R5, R13, R4, R12 ;  /* 0x000000040d057223 */ /* 0x008fe2000000000c */
[----:B------:R-:W-:-:S04]  /*38c0*/  IMAD.WIDE.U32 R12, R3, 0x14, R22 ;  /* 0x00000014030c7825 */ /* 0x000fc800078e0016 */
[----:B----4-:R-:W-:Y:S02]  /*38d0*/  FFMA R14, R14, R25, R5 ;  /* 0x000000190e0e7223 */ /* 0x010fe40000000005 */
[----:B------:R-:W5:Y:S01]  /*38e0*/  LDL.128 R4, [R19+-0x10] ;  /* 0xfffff00013047983 */ /* 0x000f620000100c00 */
[----:B------:R-:W-:-:S03]  /*38f0*/  IMAD.WIDE.U32 R24, R3, 0x18, R22 ;  /* 0x0000001803187825 */ /* 0x000fc600078e0016 */
[----:B------:R-:W3:Y:S04]  /*3900*/  LDG.E R12, desc[UR8][R12.64] ;  /* 0x000000080c0c7981 */ /* 0x000ee8000c1e1900 */
[----:B------:R-:W4:Y:S01]  /*3910*/  LDG.E R25, desc[UR8][R24.64] ;  /* 0x0000000818197981 */ /* 0x000f22000c1e1900 */
[----:B0-----:R-:W-:-:S06]  /*3920*/  IMAD.WIDE.U32 R26, R3, 0x20, R22 ;  /* 0x00000020031a7825 */ /* 0x001fcc00078e0016 */
[----:B------:R-:W4:Y:S01]  /*3930*/  LDG.E R27, desc[UR8][R26.64] ;  /* 0x000000081a1b7981 */ /* 0x000f22000c1e1900 */
[----:B--2---:R-:W-:-:S04]  /*3940*/  FFMA R15, R15, R21, R14 ;  /* 0x000000150f0f7223 */ /* 0x004fc8000000000e */
[----:B-----5:R-:W-:Y:S01]  /*3950*/  FFMA R4, R4, R29, R15 ;  /* 0x0000001d04047223 */ /* 0x020fe2000000000f */
[----:B------:R-:W-:-:S04]  /*3960*/  IMAD.WIDE.U32 R28, R3, 0x1c, R22 ;  /* 0x0000001c031c7825 */ /* 0x000fc800078e0016 */
[----:B---3--:R-:W-:Y:S02]  /*3970*/  FFMA R5, R5, R12, R4 ;  /* 0x0000000c05057223 */ /* 0x008fe40000000004 */
[----:B------:R-:W2:Y:S02]  /*3980*/  LDL.128 R12, [R19] ;  /* 0x00000000130c7983 */ /* 0x000ea40000100c00 */
[----:B----4-:R-:W-:Y:S01]  /*3990*/  FFMA R24, R6, R25, R5 ;  /* 0x0000001906187223 */ /* 0x010fe20000000005 */
[C-C-:B------:R-:W-:Y:S01]  /*39a0*/  IMAD.WIDE.U32 R4, R3.reuse, 0x24, R22.reuse ;  /* 0x0000002403047825 */ /* 0x140fe200078e0016 */
[----:B------:R-:W3:Y:S04]  /*39b0*/  LDG.E R28, desc[UR8][R28.64] ;  /* 0x000000081c1c7981 */ /* 0x000ee8000c1e1900 */
[----:B------:R0:W4:Y:S02]  /*39c0*/  LDG.E R6, desc[UR8][R4.64] ;  /* 0x0000000804067981 */ /* 0x000124000c1e1900 */
[----:B0-----:R-:W-:-:S05]  /*39d0*/  IMAD.WIDE.U32 R4, R3, 0x28, R22 ;  /* 0x0000002803047825 */ /* 0x001fca00078e0016 */
[----:B------:R-:W5:Y:S01]  /*39e0*/  LDG.E R21, desc[UR8][R4.64] ;  /* 0x0000000804157981 */ /* 0x000f62000c1e1900 */
[----:B---3--:R-:W-:Y:S01]  /*39f0*/  FFMA R7, R7, R28, R24 ;  /* 0x0000001c07077223 */ /* 0x008fe20000000018 */
[----:B------:R-:W-:-:S04]  /*3a00*/  IMAD.WIDE.U32 R24, R3, 0x2c, R22 ;  /* 0x0000002c03187825 */ /* 0x000fc800078e0016 */
[----:B--2---:R-:W-:Y:S01]  /*3a10*/  FFMA R12, R12, R27, R7 ;  /* 0x0000001b0c0c7223 */ /* 0x004fe20000000007 */
[----:B------:R-:W-:Y:S01]  /*3a20*/  IMAD.WIDE.U32 R28, R3, 0x30, R22 ;  /* 0x00000030031c7825 */ /* 0x000fe200078e0016 */
[----:B------:R-:W2:Y:S03]  /*3a30*/  LDG.E R24, desc[UR8][R24.64] ;  /* 0x0000000818187981 */ /* 0x000ea6000c1e1900 */
[----:B----4-:R-:W-:Y:S01]  /*3a40*/  FFMA R13, R13, R6, R12 ;  /* 0x000000060d0d7223 */ /* 0x010fe2000000000c */
[C---:B------:R-:W-:Y:S01]  /*3a50*/  IMAD.WIDE.U32 R26, R3.reuse, 0x34, R22 ;  /* 0x00000034031a7825 */ /* 0x040fe200078e0016 */
[----:B------:R-:W3:Y:S04]  /*3a60*/  LDG.E R29, desc[UR8][R28.64] ;  /* 0x000000081c1d7981 */ /* 0x000ee8000c1e1900 */
[----:B------:R0:W3:Y:S01]  /*3a70*/  LDL.128 R4, [R19+0x10] ;  /* 0x0000100013047983 */ /* 0x0000e20000100c00 */
[----:B-----5:R-:W-:Y:S01]  /*3a80*/  FFMA R14, R14, R21, R13 ;  /* 0x000000150e0e7223 */ /* 0x020fe2000000000d */
[----:B------:R-:W-:-:S02]  /*3a90*/  IMAD.WIDE.U32 R12, R3, 0x38, R22 ;  /* 0x00000038030c7825 */ /* 0x000fc400078e0016 */
[----:B------:R-:W4:Y:S02]  /*3aa0*/  LDG.E R26, desc[UR8][R26.64] ;  /* 0x000000081a1a7981 */ /* 0x000f24000c1e1900 */
[----:B------:R-:W-:Y:S02]  /*3ab0*/  IMAD.WIDE.U32 R22, R3, 0x3c, R22 ;  /* 0x0000003c03167825 */ /* 0x000fe400078e0016 */
[----:B------:R-:W5:Y:S04]  /*3ac0*/  LDG.E R13, desc[UR8][R12.64] ;  /* 0x000000080c0d7981 */ /* 0x000f68000c1e1900 */
[----:B------:R-:W5:Y:S01]  /*3ad0*/  LDG.E R22, desc[UR8][R22.64] ;  /* 0x0000000816167981 */ /* 0x000f62000c1e1900 */
[----:B------:R-:W-:-:S04]  /*3ae0*/  IADD3 R20, PT, PT, R20, 0x10, RZ ;  /* 0x0000001014147810 */ /* 0x000fc80007ffe0ff */
[----:B------:R-:W-:Y:S02]  /*3af0*/  ISETP.NE.AND P3, PT, R20, RZ, PT ;  /* 0x000000ff1400720c */ /* 0x000fe40003f65270 */
[----:B0-----:R-:W-:Y:S02]  /*3b00*/  IADD3 R19, PT, PT, R19, 0x40, RZ ;  /* 0x0000004013137810 */ /* 0x001fe40007ffe0ff */
[----:B------:R-:W-:Y:S01]  /*3b10*/  LEA R18, R3, R18, 0x4 ;  /* 0x0000001203127211 */ /* 0x000fe200078e20ff */
[----:B--2---:R-:W-:-:S04]  /*3b20*/  FFMA R15, R15, R24, R14 ;  /* 0x000000180f0f7223 */ /* 0x004fc8000000000e */
[----:B---3--:R-:W-:-:S04]  /*3b30*/  FFMA R4, R4, R29, R15 ;  /* 0x0000001d04047223 */ /* 0x008fc8000000000f */
[----:B----4-:R-:W-:-:S04]  /*3b40*/  FFMA R5, R5, R26, R4 ;  /* 0x0000001a05057223 */ /* 0x010fc80000000004 */
[----:B-----5:R-:W-:-:S04]  /*3b50*/  FFMA R6, R6, R13, R5 ;  /* 0x0000000d06067223 */ /* 0x020fc80000000005 */
[----:B------:R-:W-:Y:S01]  /*3b60*/  FFMA R21, R7, R22, R6 ;  /* 0x0000001607157223 */ /* 0x000fe20000000006 */
[----:B------:R-:W-:Y:S06]  /*3b70*/  @P3 BRA `(.L_x_56) ;  /* 0xfffffffc00183947 */ /* 0x000fec000383ffff */
[----:B------:R-:W-:-:S07]  /*3b80*/  MOV R20, R0 ;  /* 0x0000000000147202 */ /* 0x000fce0000000f00 */
.L_x_55:
[----:B------:R-:W-:-:S13]  /*3b90*/  ISETP.NE.AND P3, PT, R9, RZ, PT ;  /* 0x000000ff0900720c */ /* 0x000fda0003f65270 */
[----:B------:R-:W-:Y:S05]  /*3ba0*/  @!P3 BRA `(.L_x_57) ;  /* 0x000000040018b947 */ /* 0x000fea0003800000 */
[----:B------:R-:W-:Y:S01]  /*3bb0*/  ISETP.NE.AND P3, PT, R8, RZ, PT ;  /* 0x000000ff0800720c */ /* 0x000fe20003f65270 */
[----:B------:R-:W-:-:S12]  /*3bc0*/  @!P1 BRA `(.L_x_58) ;  /* 0x0000000000789947 */ /* 0x000fd80003800000 */
[----:B------:R-:W0:Y:S01]  /*3bd0*/  LDC.64 R28, c[0x0][0x390] ;  /* 0x0000e400ff1c7b82 */ /* 0x000e220000000a00 */
[C---:B--2---:R-:W-:Y:S01]  /*3be0*/  IMAD R5, R20.reuse, R3, R16 ;  /* 0x0000000314057224 */ /* 0x044fe200078e0210 */
[----:B------:R-:W-:-:S03]  /*3bf0*/  LEA R12, R20, R1, 0x2 ;  /* 0x00000001140c7211 */ /* 0x000fc600078e10ff */
[----:B0-----:R-:W-:Y:S02]  /*3c00*/  IMAD.WIDE R28, R5, 0x4, R28 ;  /* 0x00000004051c7825 */ /* 0x001fe400078e021c */
[----:B------:R-:W2:Y:S04]  /*3c10*/  LDL.128 R4, [R12] ;  /* 0x000000000c047983 */ /* 0x000ea80000100c00 */
[----:B------:R0:W2:Y:S02]  /*3c20*/  LDG.E R13, desc[UR8][R28.64] ;  /* 0x000000081c0d7981 */ /* 0x0000a4000c1e1900 */
[----:B0-----:R-:W-:-:S05]  /*3c30*/  IMAD.WIDE.U32 R28, R3, 0x4, R28 ;  /* 0x00000004031c7825 */ /* 0x001fca00078e001c */
[----:B------:R-:W3:Y:S01]  /*3c40*/  LDG.E R14, desc[UR8][R28.64] ;  /* 0x000000081c0e7981 */ /* 0x000ee2000c1e1900 */
[----:B------:R-:W-:-:S04]  /*3c50*/  IMAD.WIDE.U32 R26, R3, 0x4, R28 ;  /* 0x00000004031a7825 */ /* 0x000fc800078e001c */
[C---:B------:R-:W-:Y:S02]  /*3c60*/  IMAD.WIDE.U32 R24, R3.reuse, 0x4, R26 ;  /* 0x0000000403187825 */ /* 0x040fe400078e001a */
[----:B------:R-:W4:Y:S02]  /*3c70*/  LDG.E R27, desc[UR8][R26.64] ;  /* 0x000000081a1b7981 */ /* 0x000f24000c1e1900 */
[C---:B------:R-:W-:Y:S02]  /*3c80*/  IMAD.WIDE.U32 R22, R3.reuse, 0x4, R24 ;  /* 0x0000000403167825 */ /* 0x040fe400078e0018 */
[----:B------:R-:W5:Y:S02]  /*3c90*/  LDG.E R24, desc[UR8][R24.64] ;  /* 0x0000000818187981 */ /* 0x000f64000c1e1900 */
[----:B------:R-:W-:Y:S02]  /*3ca0*/  IMAD.WIDE.U32 R18, R3, 0x4, R22 ;  /* 0x0000000403127825 */ /* 0x000fe400078e0016 */
[----:B------:R-:W5:Y:S02]  /*3cb0*/  LDG.E R23, desc[UR8][R22.64] ;  /* 0x0000000816177981 */ /* 0x000f64000c1e1900 */
[----:B--2---:R-:W-:-:S04]  /*3cc0*/  FFMA R21, R4, R13, R21 ;  /* 0x0000000d04157223 */ /* 0x004fc80000000015 */
[----:B---3--:R-:W-:Y:S01]  /*3cd0*/  FFMA R21, R14, R5, R21 ;  /* 0x000000050e157223 */ /* 0x008fe20000000015 */
[C---:B------:R-:W-:Y:S01]  /*3ce0*/  IMAD.WIDE.U32 R4, R3.reuse, 0x4, R18 ;  /* 0x0000000403047825 */ /* 0x040fe200078e0012 */
[----:B------:R-:W2:Y:S04]  /*3cf0*/  LDL.128 R12, [R12+0x10] ;  /* 0x000010000c0c7983 */ /* 0x000ea80000100c00 */
[----:B------:R-:W3:Y:S01]  /*3d00*/  LDG.E R18, desc[UR8][R18.64] ;  /* 0x0000000812127981 */ /* 0x000ee2000c1e1900 */
[----:B------:R-:W-:-:S06]  /*3d10*/  IMAD.WIDE.U32 R28, R3, 0x4, R4 ;  /* 0x00000004031c7825 */ /* 0x000fcc00078e0004 */
[----:B------:R-:W3:Y:S04]  /*3d20*/  LDG.E R29, desc[UR8][R28.64] ;  /* 0x000000081c1d7981 */ /* 0x000ee8000c1e1900 */
[----:B------:R-:W3:Y:S01]  /*3d30*/  LDG.E R19, desc[UR8][R4.64] ;  /* 0x0000000804137981 */ /* 0x000ee2000c1e1900 */
[----:B----4-:R-:W-:-:S04]  /*3d40*/  FFMA R21, R27, R6, R21 ;  /* 0x000000061b157223 */ /* 0x010fc80000000015 */
[----:B-----5:R-:W-:Y:S01]  /*3d50*/  FFMA R7, R24, R7, R21 ;  /* 0x0000000718077223 */ /* 0x020fe20000000015 */
[----:B------:R-:W-:-:S03]  /*3d60*/  IADD3 R20, PT, PT, R20, 0x8, RZ ;  /* 0x0000000814147810 */ /* 0x000fc60007ffe0ff */
[----:B--2---:R-:W-:-:S04]  /*3d70*/  FFMA R7, R12, R23, R7 ;  /* 0x000000170c077223 */ /* 0x004fc80000000007 */
[----:B---3--:R-:W-:-:S04]  /*3d80*/  FFMA R6, R18, R13, R7 ;  /* 0x0000000d12067223 */ /* 0x008fc80000000007 */
[----:B------:R-:W-:-:S04]  /*3d90*/  FFMA R6, R19, R14, R6 ;  /* 0x0000000e13067223 */ /* 0x000fc80000000006 */
[----:B------:R-:W-:-:S07]  /*3da0*/  FFMA R21, R29, R15, R6 ;  /* 0x0000000f1d157223 */ /* 0x000fce0000000006 */
.L_x_58:
[----:B------:R-:W-:Y:S05]  /*3db0*/  @!P3 BRA `(.L_x_57) ;  /* 0x000000000094b947 */ /* 0x000fea0003800000 */
[----:B------:R-:W-:Y:S01]  /*3dc0*/  ISETP.NE.AND P3, PT, R2, RZ, PT ;  /* 0x000000ff0200720c */ /* 0x000fe20003f65270 */
[----:B------:R-:W-:-:S12]  /*3dd0*/  @!P2 BRA `(.L_x_59) ;  /* 0x000000000044a947 */ /* 0x000fd80003800000 */
[----:B------:R-:W0:Y:S01]  /*3de0*/  LDC.64 R22, c[0x0][0x390] ;  /* 0x0000e400ff167b82 */ /* 0x000e220000000a00 */
[C---:B--2---:R-:W-:Y:S01]  /*3df0*/  IMAD R5, R20.reuse, R3, R16 ;  /* 0x0000000314057224 */ /* 0x044fe200078e0210 */
[----:B------:R-:W-:-:S03]  /*3e00*/  LEA R4, R20, R1, 0x2 ;  /* 0x0000000114047211 */ /* 0x000fc600078e10ff */
[----:B0-----:R-:W-:-:S03]  /*3e10*/  IMAD.WIDE R22, R5, 0x4, R22 ;  /* 0x0000000405167825 */ /* 0x001fc600078e0216 */
[----:B------:R-:W2:Y:S01]  /*3e20*/  LDL.128 R4, [R4] ;  /* 0x0000000004047983 */ /* 0x000ea20000100c00 */
[----:B------:R-:W-:-:S03]  /*3e30*/  IMAD.WIDE.U32 R18, R3, 0x4, R22 ;  /* 0x0000000403127825 */ /* 0x000fc600078e0016 */
[----:B------:R-:W2:Y:S01]  /*3e40*/  LDG.E R22, desc[UR8][R22.64] ;  /* 0x0000000816167981 */ /* 0x000ea2000c1e1900 */
[----:B------:R-:W-:-:S03]  /*3e50*/  IMAD.WIDE.U32 R14, R3, 0x4, R18 ;  /* 0x00000004030e7825 */ /* 0x000fc600078e0012 */
[----:B------:R-:W3:Y:S01]  /*3e60*/  LDG.E R19, desc[UR8][R18.64] ;  /* 0x0000000812137981 */ /* 0x000ee2000c1e1900 */
[----:B------:R-:W-:-:S03]  /*3e70*/  IMAD.WIDE.U32 R12, R3, 0x4, R14 ;  /* 0x00000004030c7825 */ /* 0x000fc600078e000e */
[----:B------:R-:W4:Y:S04]  /*3e80*/  LDG.E R14, desc[UR8][R14.64] ;  /* 0x000000080e0e7981 */ /* 0x000f28000c1e1900 */
[----:B------:R-:W5:Y:S01]  /*3e90*/  LDG.E R13, desc[UR8][R12.64] ;  /* 0x000000080c0d7981 */ /* 0x000f62000c1e1900 */
[----:B------:R-:W-:Y:S01]  /*3ea0*/  IADD3 R20, PT, PT, R20, 0x4, RZ ;  /* 0x0000000414147810 */ /* 0x000fe20007ffe0ff */
[----:B--2---:R-:W-:-:S04]  /*3eb0*/  FFMA R24, R4, R22, R21 ;  /* 0x0000001604187223 */ /* 0x004fc80000000015 */
[----:B---3--:R-:W-:-:S04]  /*3ec0*/  FFMA R5, R19, R5, R24 ;  /* 0x0000000513057223 */ /* 0x008fc80000000018 */
[----:B----4-:R-:W-:-:S04]  /*3ed0*/  FFMA R6, R14, R6, R5 ;  /* 0x000000060e067223 */ /* 0x010fc80000000005 */
[----:B-----5:R-:W-:-:S07]  /*3ee0*/  FFMA R21, R13, R7, R6 ;  /* 0x000000070d157223 */ /* 0x020fce0000000006 */
.L_x_59:
[----:B------:R-:W-:Y:S05]  /*3ef0*/  @!P3 BRA `(.L_x_57) ;  /* 0x000000000044b947 */ /* 0x000fea0003800000 */
[----:B--2---:R-:W0:Y:S01]  /*3f00*/  LDC.64 R4, c[0x0][0x390] ;  /* 0x0000e400ff047b82 */ /* 0x004e220000000a00 */
[C---:B------:R-:W-:Y:S01]  /*3f10*/  IMAD R7, R20.reuse, R3, R16 ;  /* 0x0000000314077224 */ /* 0x040fe200078e0210 */
[----:B------:R-:W-:-:S03]  /*3f20*/  LEA R14, R20, R1, 0x2 ;  /* 0x00000001140e7211 */ /* 0x000fc600078e10ff */
[----:B0-----:R-:W-:Y:S02]  /*3f30*/  IMAD.WIDE R6, R7, 0x4, R4 ;  /* 0x0000000407067825 */ /* 0x001fe400078e0204 */
[----:B------:R-:W2:Y:S04]  /*3f40*/  LDL.64 R4, [R14] ;  /* 0x000000000e047983 */ /* 0x000ea80000100a00 */
[----:B------:R-:W2:Y:S01]  /*3f50*/  LDG.E R12, desc[UR8][R6.64] ;  /* 0x00000008060c7981 */ /* 0x000ea2000c1e1900 */
[----:B------:R-:W-:Y:S01]  /*3f60*/  ISETP.NE.AND P3, PT, R2, 0x1, PT ;  /* 0x000000010200780c */ /* 0x000fe20003f65270 */
[----:B--2---:R-:W-:-:S12]  /*3f70*/  FFMA R21, R4, R12, R21 ;  /* 0x0000000c04157223 */ /* 0x004fd80000000015 */
[----:B------:R-:W-:Y:S05]  /*3f80*/  @!P3 BRA `(.L_x_57) ;  /* 0x000000000020b947 */ /* 0x000fea0003800000 */
[----:B------:R-:W-:Y:S01]  /*3f90*/  ISETP.NE.AND P3, PT, R2, 0x2, PT ;  /* 0x000000020200780c */ /* 0x000fe20003f65270 */
[C---:B------:R-:W-:Y:S01]  /*3fa0*/  IMAD.WIDE.U32 R6, R3.reuse, 0x4, R6 ;  /* 0x0000000403067825 */ /* 0x040fe200078e0006 */
[----:B------:R-:W2:Y:S11]  /*3fb0*/  LDL R14, [R14+0x8] ;  /* 0x000008000e0e7983 */ /* 0x000eb60000100800 */
[----:B------:R-:W-:-:S02]  /*3fc0*/  @P3 IMAD.WIDE.U32 R12, R3, 0x4, R6 ;  /* 0x00000004030c3825 */ /* 0x000fc400078e0006 */
[----:B------:R-:W3:Y:S04]  /*3fd0*/  LDG.E R6, desc[UR8][R6.64] ;  /* 0x0000000806067981 */ /* 0x000ee8000c1e1900 */
[----:B------:R-:W2:Y:S01]  /*3fe0*/  @P3 LDG.E R12, desc[UR8][R12.64] ;  /* 0x000000080c0c3981 */ /* 0x000ea2000c1e1900 */
[----:B---3--:R-:W-:-:S04]  /*3ff0*/  FFMA R21, R6, R5, R21 ;  /* 0x0000000506157223 */ /* 0x008fc80000000015 */
[----:B--2---:R-:W-:-:S07]  /*4000*/  @P3 FFMA R21, R12, R14, R21 ;  /* 0x0000000e0c153223 */ /* 0x004fce0000000015 */
.L_x_57:
[----:B--2---:R-:W0:Y:S01]  /*4010*/  LDC.64 R4, c[0x0][0x398] ;  /* 0x0000e600ff047b82 */ /* 0x004e220000000a00 */
[----:B------:R-:W-:Y:S01]  /*4020*/  IADD3 R17, PT, PT, R17, 0x1, RZ ;  /* 0x0000000111117810 */ /* 0x000fe20007ffe0ff */
[----:B------:R-:W-:-:S03]  /*4030*/  IMAD R7, R3, UR7, R16 ;  /* 0x0000000703077c24 */ /* 0x000fc6000f8e0210 */
[----:B------:R-:W-:Y:S01]  /*4040*/  ISETP.NE.AND P3, PT, R17, R3, PT ;  /* 0x000000031100720c */ /* 0x000fe20003f65270 */
[----:B0-----:R-:W-:-:S05]  /*4050*/  IMAD.WIDE.U32 R4, R7, 0x4, R4 ;  /* 0x0000000407047825 */ /* 0x001fca00078e0004 */
[----:B------:R0:W-:Y:S07]  /*4060*/  STG.E desc[UR8][R4.64], R21 ;  /* 0x0000001504007986 */ /* 0x0001ee000c101908 */
[----:B------:R-:W-:Y:S05]  /*4070*/  @!P3 EXIT ;  /* 0x000000000000b94d */ /* 0x000fea0003800000 */
[----:B------:R-:W-:Y:S05]  /*4080*/  BRA `(.L_x_60) ;  /* 0xfffffff400b47947 */ /* 0x000fea000383ffff */
.L_x_54:
[C---:B------:R-:W-:Y:S01]  /*4090*/  IADD3 R0, PT, PT, R9.reuse, -0x1, RZ ;  /* 0xffffffff09007810 */ /* 0x040fe20007ffe0ff */
[----:B--2---:R-:W-:Y:S01]  /*40a0*/  HFMA2 R7, -RZ, RZ, 0, 0 ;  /* 0x00000000ff077431 */ /* 0x004fe200000001ff */
[----:B------:R-:W-:Y:S02]  /*40b0*/  LOP3.LUT R6, R9, 0x7, RZ, 0xc0, !PT ;  /* 0x0000000709067812 */ /* 0x000fe400078ec0ff */
[----:B------:R-:W-:Y:S02]  /*40c0*/  ISETP.GE.U32.AND P0, PT, R0, 0x7, PT ;  /* 0x000000070000780c */ /* 0x000fe40003f06070 */
[----:B------:R-:W-:-:S11]  /*40d0*/  ISETP.NE.AND P1, PT, R6, RZ, PT ;  /* 0x000000ff0600720c */ /* 0x000fd60003f25270 */
[----:B------:R-:W-:Y:S05]  /*40e0*/  @!P0 BRA `(.L_x_61) ;  /* 0x0000000000408947 */ /* 0x000fea0003800000 */
[----:B------:R-:W0:Y:S01]  /*40f0*/  LDC.64 R4, c[0x0][0x398] ;  /* 0x0000e600ff047b82 */ /* 0x000e220000000a00 */
[----:B------:R-:W-:Y:S01]  /*4100*/  LOP3.LUT R7, R9, 0x7ffffff8, RZ, 0xc0, !PT ;  /* 0x7ffffff809077812 */ /* 0x000fe200078ec0ff */
[----:B------:R-:W-:-:S06]  /*4110*/  UMOV UR4, URZ ;  /* 0x000000ff00047c82 */ /* 0x000fcc0008000000 */
.L_x_62:
[----:B-1----:R-:W-:Y:S01]  /*4120*/  IMAD R3, R8, R9, UR4 ;  /* 0x0000000408037e24 */ /* 0x002fe2000f8e0209 */
[----:B------:R-:W-:-:S03]  /*4130*/  UIADD3 UR4, UPT, UPT, UR4, 0x8, URZ ;  /* 0x0000000804047890 */ /* 0x000fc6000fffe0ff */
[----:B0-----:R-:W-:-:S03]  /*4140*/  IMAD.WIDE R2, R3, 0x4, R4 ;  /* 0x0000000403027825 */ /* 0x001fc600078e0204 */
[----:B------:R-:W-:Y:S02]  /*4150*/  ISETP.NE.AND P0, PT, R7, UR4, PT ;  /* 0x0000000407007c0c */ /* 0x000fe4000bf05270 */
[----:B------:R1:W-:Y:S04]  /*4160*/  STG.E desc[UR8][R2.64], RZ ;  /* 0x000000ff02007986 */ /* 0x0003e8000c101908 */
[----:B------:R1:W-:Y:S04]  /*4170*/  STG.E desc[UR8][R2.64+0x4], RZ ;  /* 0x000004ff02007986 */ /* 0x0003e8000c101908 */
[----:B------:R1:W-:Y:S04]  /*4180*/  STG.E desc[UR8][R2.64+0x8], RZ ;  /* 0x000008ff02007986 */ /* 0x0003e8000c101908 */
[----:B------:R1:W-:Y:S04]  /*4190*/  STG.E desc[UR8][R2.64+0xc], RZ ;  /* 0x00000cff02007986 */ /* 0x0003e8000c101908 */
[----:B------:R1:W-:Y:S04]  /*41a0*/  STG.E desc[UR8][R2.64+0x10], RZ ;  /* 0x000010ff02007986 */ /* 0x0003e8000c101908 */
[----:B------:R1:W-:Y:S04]  /*41b0*/  STG.E desc[UR8][R2.64+0x14], RZ ;  /* 0x000014ff02007986 */ /* 0x0003e8000c101908 */
[----:B------:R1:W-:Y:S04]  /*41c0*/  STG.E desc[UR8][R2.64+0x18], RZ ;  /* 0x000018ff02007986 */ /* 0x0003e8000c101908 */
[----:B------:R1:W-:Y:S01]  /*41d0*/  STG.E desc[UR8][R2.64+0x1c], RZ ;  /* 0x00001cff02007986 */ /* 0x0003e2000c101908 */
[----:B------:R-:W-:Y:S05]  /*41e0*/  @P0 BRA `(.L_x_62) ;  /* 0xfffffffc00cc0947 */ /* 0x000fea000383ffff */
.L_x_61:
[----:B------:R-:W-:Y:S05]  /*41f0*/  @!P1 EXIT ;  /* 0x000000000000994d */ /* 0x000fea0003800000 */
[----:B------:R-:W-:Y:S02]  /*4200*/  ISETP.GE.U32.AND P0, PT, R6, 0x4, PT ;  /* 0x000000040600780c */ /* 0x000fe40003f06070 */
[----:B------:R-:W-:-:S04]  /*4210*/  LOP3.LUT R0, R9, 0x3, RZ, 0xc0, !PT ;  /* 0x0000000309007812 */ /* 0x000fc800078ec0ff */
[----:B------:R-:W-:-:S07]  /*4220*/  ISETP.NE.AND P1, PT, R0, RZ, PT ;  /* 0x000000ff0000720c */ /* 0x000fce0003f25270 */
[----:B------:R-:W-:Y:S06]  /*4230*/  @!P0 BRA `(.L_x_63) ;  /* 0x0000000000208947 */ /* 0x000fec0003800000 */
[----:B-1----:R-:W0:Y:S01]  /*4240*/  LDC.64 R2, c[0x0][0x398] ;  /* 0x0000e600ff027b82 */ /* 0x002e220000000a00 */
[----:B------:R-:W-:Y:S01]  /*4250*/  IMAD R5, R8, R9, R7 ;  /* 0x0000000908057224 */ /* 0x000fe200078e0207 */
[----:B------:R-:W-:-:S03]  /*4260*/  IADD3 R7, PT, PT, R7, 0x4, RZ ;  /* 0x0000000407077810 */ /* 0x000fc60007ffe0ff */
[----:B0-----:R-:W-:-:S05]  /*4270*/  IMAD.WIDE R2, R5, 0x4, R2 ;  /* 0x0000000405027825 */ /* 0x001fca00078e0202 */
[----:B------:R0:W-:Y:S04]  /*4280*/  STG.E desc[UR8][R2.64], RZ ;  /* 0x000000ff02007986 */ /* 0x0001e8000c101908 */
[----:B------:R0:W-:Y:S04]  /*4290*/  STG.E desc[UR8][R2.64+0x4], RZ ;  /* 0x000004ff02007986 */ /* 0x0001e8000c101908 */
[----:B------:R0:W-:Y:S04]  /*42a0*/  STG.E desc[UR8][R2.64+0x8], RZ ;  /* 0x000008ff02007986 */ /* 0x0001e8000c101908 */
[----:B------:R0:W-:Y:S02]  /*42b0*/  STG.E desc[UR8][R2.64+0xc], RZ ;  /* 0x00000cff02007986 */ /* 0x0001e4000c101908 */
.L_x_63:
[----:B------:R-:W-:Y:S05]  /*42c0*/  @!P1 EXIT ;  /* 0x000000000000994d */ /* 0x000fea0003800000 */
[----:B------:R-:W-:Y:S02]  /*42d0*/  ISETP.NE.AND P0, PT, R0, 0x1, PT ;  /* 0x000000010000780c */ /* 0x000fe40003f05270 */
[----:B------:R-:W-:-:S04]  /*42e0*/  LOP3.LUT R0, R9, 0x1, RZ, 0xc0, !PT ;  /* 0x0000000109007812 */ /* 0x000fc800078ec0ff */
[----:B------:R-:W-:-:S07]  /*42f0*/  ISETP.NE.U32.AND P1, PT, R0, 0x1, PT ;  /* 0x000000010000780c */ /* 0x000fce0003f25070 */
[----:B01----:R-:W0:Y:S01]  /*4300*/  @P0 LDC.64 R2, c[0x0][0x398] ;  /* 0x0000e600ff020b82 */ /* 0x003e220000000a00 */
[----:B------:R-:W-:-:S04]  /*4310*/  @P0 IMAD R5, R8, R9, R7 ;  /* 0x0000000908050224 */ /* 0x000fc800078e0207 */
[----:B0-----:R-:W-:-:S05]  /*4320*/  @P0 IMAD.WIDE R2, R5, 0x4, R2 ;  /* 0x0000000405020825 */ /* 0x001fca00078e0202 */
[----:B------:R0:W-:Y:S04]  /*4330*/  @P0 STG.E desc[UR8][R2.64], RZ ;  /* 0x000000ff02000986 */ /* 0x0001e8000c101908 */
[----:B------:R0:W-:Y:S01]  /*4340*/  @P0 STG.E desc[UR8][R2.64+0x4], RZ ;  /* 0x000004ff02000986 */ /* 0x0001e2000c101908 */
[----:B------:R-:W-:Y:S05]  /*4350*/  @P1 EXIT ;  /* 0x000000000000194d */ /* 0x000fea0003800000 */
[----:B0-----:R-:W0:Y:S01]  /*4360*/  LDC.64 R2, c[0x0][0x398] ;  /* 0x0000e600ff027b82 */ /* 0x001e220000000a00 */
[----:B------:R-:W-:-:S05]  /*4370*/  @P0 IADD3 R7, PT, PT, R7, 0x2, RZ ;  /* 0x0000000207070810 */ /* 0x000fca0007ffe0ff */
[----:B------:R-:W-:-:S04]  /*4380*/  IMAD R7, R8, R9, R7 ;  /* 0x0000000908077224 */ /* 0x000fc800078e0207 */
[----:B0-----:R-:W-:-:S05]  /*4390*/  IMAD.WIDE R2, R7, 0x4, R2 ;  /* 0x0000000407027825 */ /* 0x001fca00078e0202 */
[----:B------:R-:W-:Y:S01]  /*43a0*/  STG.E desc[UR8][R2.64], RZ ;  /* 0x000000ff02007986 */ /* 0x000fe2000c101908 */
[----:B------:R-:W-:Y:S05]  /*43b0*/  EXIT ;  /* 0x000000000000794d */ /* 0x000fea0003800000 */
        .weak           $__internal_0_$__cuda_sm20_sqrt_rn_f32_slowpath
        .type           $__internal_0_$__cuda_sm20_sqrt_rn_f32_slowpath,@function
        .size           $__internal_0_$__cuda_sm20_sqrt_rn_f32_slowpath,($__internal_1_$__cuda_sm3x_div_rn_noftz_f32_slowpath - $__internal_0_$__cuda_sm20_sqrt_rn_f32_slowpath)
$__internal_0_$__cuda_sm20_sqrt_rn_f32_slowpath:
[----:B------:R-:W-:-:S13]  /*43c0*/  LOP3.LUT P1, RZ, R0, 0x7fffffff, RZ, 0xc0, !PT ;  /* 0x7fffffff00ff7812 */ /* 0x000fda000782c0ff */
[----:B------:R-:W-:Y:S01]  /*43d0*/  @!P1 MOV R2, R0 ;  /* 0x0000000000029202 */ /* 0x000fe20000000f00 */
[----:B------:R-:W-:Y:S06]  /*43e0*/  @!P1 BRA `(.L_x_64) ;  /* 0x0000000000449947 */ /* 0x000fec0003800000 */
[----:B------:R-:W-:-:S13]  /*43f0*/  FSETP.GEU.FTZ.AND P1, PT, R0, RZ, PT ;  /* 0x000000ff0000720b */ /* 0x000fda0003f3e000 */
[----:B------:R-:W-:Y:S01]  /*4400*/  @!P1 MOV R2, 0x7fffffff ;  /* 0x7fffffff00029802 */ /* 0x000fe20000000f00 */
[----:B------:R-:W-:Y:S06]  /*4410*/  @!P1 BRA `(.L_x_64) ;  /* 0x0000000000389947 */ /* 0x000fec0003800000 */
[----:B------:R-:W-:-:S13]  /*4420*/  FSETP.GTU.FTZ.AND P1, PT, |R0|, +INF , PT ;  /* 0x7f8000000000780b */ /* 0x000fda0003f3c200 */
[----:B------:R-:W-:Y:S01]  /*4430*/  @P1 FADD.FTZ R2, R0, 1 ;  /* 0x3f80000000021421 */ /* 0x000fe20000010000 */
[----:B------:R-:W-:Y:S06]  /*4440*/  @P1 BRA `(.L_x_64) ;  /* 0x00000000002c1947 */ /* 0x000fec0003800000 */
[----:B------:R-:W-:-:S13]  /*4450*/  FSETP.NEU.FTZ.AND P1, PT, |R0|, +INF , PT ;  /* 0x7f8000000000780b */ /* 0x000fda0003f3d200 */
[----:B------:R-:W-:Y:S01]  /*4460*/  @!P1 MOV R2, R0 ;  /* 0x0000000000029202 */ /* 0x000fe20000000f00 */
[----:B------:R-:W-:Y:S06]  /*4470*/  @!P1 BRA `(.L_x_64) ;  /* 0x0000000000209947 */ /* 0x000fec0003800000 */
[----:B------:R-:W-:-:S04]  /*4480*/  FFMA R0, R0, 1.84467440737095516160e+19, RZ ;  /* 0x5f80000000007823 */ /* 0x000fc800000000ff */
[----:B------:R-:W0:Y:S02]  /*4490*/  MUFU.RSQ R3, R0 ;  /* 0x0000000000037308 */ /* 0x000e240000001400 */
[----:B0-----:R-:W-:Y:S01]  /*44a0*/  FMUL.FTZ R5, R0, R3 ;  /* 0x0000000300057220 */ /* 0x001fe20000410000 */
[----:B------:R-:W-:-:S03]  /*44b0*/  FMUL.FTZ R3, R3, 0.5 ;  /* 0x3f00000003037820 */ /* 0x000fc60000410000 */
[----:B------:R-:W-:-:S04]  /*44c0*/  FADD.FTZ R2, -R5, -RZ ;  /* 0x800000ff05027221 */ /* 0x000fc80000010100 */
[----:B------:R-:W-:-:S04]  /*44d0*/  FFMA R2, R5, R2, R0 ;  /* 0x0000000205027223 */ /* 0x000fc80000000000 */
[----:B------:R-:W-:-:S04]  /*44e0*/  FFMA R2, R2, R3, R5 ;  /* 0x0000000302027223 */ /* 0x000fc80000000005 */
[----:B------:R-:W-:-:S07]  /*44f0*/  FMUL.FTZ R2, R2, 2.3283064365386962891e-10 ;  /* 0x2f80000002027820 */ /* 0x000fce0000410000 */
.L_x_64:
[----:B------:R-:W-:Y:S01]  /*4500*/  HFMA2 R3, -RZ, RZ, 0, 0 ;  /* 0x00000000ff037431 */ /* 0x000fe200000001ff */
[----:B------:R-:W-:Y:S02]  /*4510*/  MOV R11, R2 ;  /* 0x00000002000b7202 */ /* 0x000fe40000000f00 */
[----:B------:R-:W-:-:S04]  /*4520*/  MOV R2, R4 ;  /* 0x0000000400027202 */ /* 0x000fc80000000f00 */
[----:B------:R-:W-:Y:S05]  /*4530*/  RET.REL.NODEC R2 `(_Z23standardAttentionKernelPfS_S_S_iiii) ;  /* 0xffffffb802b07950 */ /* 0x000fea0003c3ffff */
        .weak           $__internal_1_$__cuda_sm3x_div_rn_noftz_f32_slowpath
        .type           $__internal_1_$__cuda_sm3x_div_rn_noftz_f32_slowpath,@function
        .size           $__internal_1_$__cuda_sm3x_div_rn_noftz_f32_slowpath,(.L_x_119 - $__internal_1_$__cuda_sm3x_div_rn_noftz_f32_slowpath)
$__internal_1_$__cuda_sm3x_div_rn_noftz_f32_slowpath:
[----:B------:R-:W-:Y:S02]  /*4540*/  SHF.R.U32.HI R15, RZ, 0x17, R11 ;  /* 0x00000017ff0f7819 */ /* 0x000fe4000001160b */
[----:B------:R-:W-:Y:S02]  /*4550*/  SHF.R.U32.HI R24, RZ, 0x17, R23 ;  /* 0x00000017ff187819 */ /* 0x000fe40000011617 */
[----:B------:R-:W-:Y:S02]  /*4560*/  LOP3.LUT R15, R15, 0xff, RZ, 0xc0, !PT ;  /* 0x000000ff0f0f7812 */ /* 0x000fe400078ec0ff */
[----:B------:R-:W-:Y:S02]  /*4570*/  LOP3.LUT R24, R24, 0xff, RZ, 0xc0, !PT ;  /* 0x000000ff18187812 */ /* 0x000fe400078ec0ff */
[----:B------:R-:W-:Y:S02]  /*4580*/  IADD3 R4, PT, PT, R15, -0x1, RZ ;  /* 0xffffffff0f047810 */ /* 0x000fe40007ffe0ff */
[----:B------:R-:W-:-:S02]  /*4590*/  IADD3 R19, PT, PT, R24, -0x1, RZ ;  /* 0xffffffff18137810 */ /* 0x000fc40007ffe0ff */
[----:B------:R-:W-:Y:S02]  /*45a0*/  ISETP.GT.U32.AND P0, PT, R4, 0xfd, PT ;  /* 0x000000fd0400780c */ /* 0x000fe40003f04070 */
[----:B------:R-:W-:Y:S02]  /*45b0*/  MOV R4, R11 ;  /* 0x0000000b00047202 */ /* 0x000fe40000000f00 */
[----:B------:R-:W-:-:S13]  /*45c0*/  ISETP.GT.U32.OR P0, PT, R19, 0xfd, P0 ;  /* 0x000000fd1300780c */ /* 0x000fda0000704470 */
[----:B------:R-:W-:Y:S01]  /*45d0*/  @!P0 MOV R25, RZ ;  /* 0x000000ff00198202 */ /* 0x000fe20000000f00 */
[----:B------:R-:W-:Y:S06]  /*45e0*/  @!P0 BRA `(.L_x_65) ;  /* 0x0000000000648947 */ /* 0x000fec0003800000 */
[----:B------:R-:W-:Y:S02]  /*45f0*/  FSETP.GTU.FTZ.AND P0, PT, |R23|, +INF , PT ;  /* 0x7f8000001700780b */ /* 0x000fe40003f1c200 */
[----:B------:R-:W-:-:S04]  /*4600*/  FSETP.GTU.FTZ.AND P1, PT, |R11|, +INF , PT ;  /* 0x7f8000000b00780b */ /* 0x000fc80003f3c200 */
[----:B------:R-:W-:-:S13]  /*4610*/  PLOP3.LUT P0, PT, P0, P1, PT, 0xf8, 0x8f ;  /* 0x00000000008f781c */ /* 0x000fda0000703f70 */
[----:B------:R-:W-:Y:S05]  /*4620*/  @P0 BRA `(.L_x_66) ;  /* 0x0000000400500947 */ /* 0x000fea0003800000 */
[----:B------:R-:W-:-:S13]  /*4630*/  LOP3.LUT P0, RZ, R4, 0x7fffffff, R23, 0xc8, !PT ;  /* 0x7fffffff04ff7812 */ /* 0x000fda000780c817 */
[----:B------:R-:W-:Y:S05]  /*4640*/  @!P0 BRA `(.L_x_67) ;  /* 0x0000000400408947 */ /* 0x000fea0003800000 */
[----:B------:R-:W-:Y:S02]  /*4650*/  FSETP.NEU.FTZ.AND P1, PT, |R23|, +INF , PT ;  /* 0x7f8000001700780b */ /* 0x000fe40003f3d200 */
[----:B------:R-:W-:Y:S02]  /*4660*/  FSETP.NEU.FTZ.AND P2, PT, |R11|, +INF , PT ;  /* 0x7f8000000b00780b */ /* 0x000fe40003f5d200 */
[----:B------:R-:W-:-:S11]  /*4670*/  FSETP.NEU.FTZ.AND P0, PT, |R23|, +INF , PT ;  /* 0x7f8000001700780b */ /* 0x000fd60003f1d200 */
[----:B------:R-:W-:Y:S05]  /*4680*/  @!P2 BRA !P1, `(.L_x_67) ;  /* 0x000000040030a947 */ /* 0x000fea0004800000 */
[----:B------:R-:W-:-:S04]  /*4690*/  LOP3.LUT P1, RZ, R23, 0x7fffffff, RZ, 0xc0, !PT ;  /* 0x7fffffff17ff7812 */ /* 0x000fc8000782c0ff */
[----:B------:R-:W-:-:S13]  /*46a0*/  PLOP3.LUT P1, PT, P2, P1, PT, 0x2f, 0xf2 ;  /* 0x0000000000f2781c */ /* 0x000fda0001722577 */
[----:B------:R-:W-:Y:S05]  /*46b0*/  @P1 BRA `(.L_x_68) ;  /* 0x00000004001c1947 */ /* 0x000fea0003800000 */
[----:B------:R-:W-:-:S04]  /*46c0*/  LOP3.LUT P1, RZ, R4, 0x7fffffff, RZ, 0xc0, !PT ;  /* 0x7fffffff04ff7812 */ /* 0x000fc8000782c0ff */
[----:B------:R-:W-:-:S13]  /*46d0*/  PLOP3.LUT P0, PT, P0, P1, PT, 0x2f, 0xf2 ;  /* 0x0000000000f2781c */ /* 0x000fda0000702577 */
[----:B------:R-:W-:Y:S05]  /*46e0*/  @P0 BRA `(.L_x_69) ;  /* 0x0000000400040947 */ /* 0x000fea0003800000 */
[----:B------:R-:W-:-:S04]  /*46f0*/  IADD3 R19, PT, PT, R24, -0x1, RZ ;  /* 0xffffffff18137810 */ /* 0x000fc80007ffe0ff */
[----:B------:R-:W-:Y:S02]  /*4700*/  ISETP.GE.AND P0, PT, R19, RZ, PT ;  /* 0x000000ff1300720c */ /* 0x000fe40003f06270 */
[----:B------:R-:W-:-:S04]  /*4710*/  IADD3 R19, PT, PT, R15, -0x1, RZ ;  /* 0xffffffff0f137810 */ /* 0x000fc80007ffe0ff */
[----:B------:R-:W-:-:S07]  /*4720*/  ISETP.GE.AND P1, PT, R19, RZ, PT ;  /* 0x000000ff1300720c */ /* 0x000fce0003f26270 */
[----:B------:R-:W-:Y:S01]  /*4730*/  @P0 MOV R25, RZ ;  /* 0x000000ff00190202 */ /* 0x000fe20000000f00 */
[----:B------:R-:W-:Y:S01]  /*4740*/  @!P0 FFMA R23, R23, 1.84467440737095516160e+19, RZ ;  /* 0x5f80000017178823 */ /* 0x000fe200000000ff */
[----:B------:R-:W-:-:S04]  /*4750*/  @!P0 MOV R25, 0xffffffc0 ;  /* 0xffffffc000198802 */ /* 0x000fc80000000f00 */
[----:B------:R-:W-:Y:S01]  /*4760*/  @!P1 FFMA R4, R11, 1.84467440737095516160e+19, RZ ;  /* 0x5f8000000b049823 */ /* 0x000fe200000000ff */
[----:B------:R-:W-:-:S07]  /*4770*/  @!P1 IADD3 R25, PT, PT, R25, 0x40, RZ ;  /* 0x0000004019199810 */ /* 0x000fce0007ffe0ff */
.L_x_65:
[----:B------:R-:W-:Y:S02]  /*4780*/  LEA R19, R15, 0xc0800000, 0x17 ;  /* 0xc08000000f137811 */ /* 0x000fe400078eb8ff */
[----:B------:R-:W-:Y:S02]  /*4790*/  IADD3 R24, PT, PT, R24, -0x7f, RZ ;  /* 0xffffff8118187810 */ /* 0x000fe40007ffe0ff */
[----:B------:R-:W-:-:S03]  /*47a0*/  IADD3 R26, PT, PT, -R19, R4, RZ ;  /* 0x00000004131a7210 */ /* 0x000fc60007ffe1ff */
[----:B------:R-:W-:Y:S01]  /*47b0*/  IMAD R23, R24, -0x800000, R23 ;  /* 0xff80000018177824 */ /* 0x000fe200078e0217 */
[----:B------:R-:W0:Y:S01]  /*47c0*/  MUFU.RCP R19, R26 ;  /* 0x0000001a00137308 */ /* 0x000e220000001000 */
[----:B------:R-:W-:Y:S01]  /*47d0*/  FADD.FTZ R22, -R26, -RZ ;  /* 0x800000ff1a167221 */ /* 0x000fe20000010100 */
[----:B------:R-:W-:-:S04]  /*47e0*/  IADD3 R24, PT, PT, R24, 0x7f, -R15 ;  /* 0x0000007f18187810 */ /* 0x000fc80007ffe80f */
[----:B------:R-:W-:Y:S01]  /*47f0*/  IADD3 R24, PT, PT, R24, R25, RZ ;  /* 0x0000001918187210 */ /* 0x000fe20007ffe0ff */
[----:B0-----:R-:W-:-:S04]  /*4800*/  FFMA R4, R19, R22, 1 ;  /* 0x3f80000013047423 */ /* 0x001fc80000000016 */
[----:B------:R-:W-:-:S04]  /*4810*/  FFMA R4, R19, R4, R19 ;  /* 0x0000000413047223 */ /* 0x000fc80000000013 */
[----:B------:R-:W-:-:S04]  /*4820*/  FFMA R21, R23, R4, RZ ;  /* 0x0000000417157223 */ /* 0x000fc800000000ff */
[----:B------:R-:W-:-:S04]  /*4830*/  FFMA R19, R22, R21, R23 ;  /* 0x0000001516137223 */ /* 0x000fc80000000017 */
[----:B------:R-:W-:-:S04]  /*4840*/  FFMA R19, R4, R19, R21 ;  /* 0x0000001304137223 */ /* 0x000fc80000000015 */
[----:B------:R-:W-:-:S04]  /*4850*/  FFMA R22, R22, R19, R23 ;  /* 0x0000001316167223 */ /* 0x000fc80000000017 */
[----:B------:R-:W-:-:S05]  /*4860*/  FFMA R21, R4, R22, R19 ;  /* 0x0000001604157223 */ /* 0x000fca0000000013 */
[----:B------:R-:W-:-:S04]  /*4870*/  SHF.R.U32.HI R15, RZ, 0x17, R21 ;  /* 0x00000017ff0f7819 */ /* 0x000fc80000011615 */
[----:B------:R-:W-:-:S04]  /*4880*/  LOP3.LUT R15, R15, 0xff, RZ, 0xc0, !PT ;  /* 0x000000ff0f0f7812 */ /* 0x000fc800078ec0ff */
[----:B------:R-:W-:-:S04]  /*4890*/  IADD3 R15, PT, PT, R15, R24, RZ ;  /* 0x000000180f0f7210 */ /* 0x000fc80007ffe0ff */
[----:B------:R-:W-:-:S04]  /*48a0*/  IADD3 R23, PT, PT, R15, -0x1, RZ ;  /* 0xffffffff0f177810 */ /* 0x000fc80007ffe0ff */
[----:B------:R-:W-:-:S13]  /*48b0*/  ISETP.GE.U32.AND P0, PT, R23, 0xfe, PT ;  /* 0x000000fe1700780c */ /* 0x000fda0003f06070 */
[----:B------:R-:W-:Y:S05]  /*48c0*/  @!P0 BRA `(.L_x_70) ;  /* 0x0000000000808947 */ /* 0x000fea0003800000 */
[----:B------:R-:W-:-:S13]  /*48d0*/  ISETP.GT.AND P0, PT, R15, 0xfe, PT ;  /* 0x000000fe0f00780c */ /* 0x000fda0003f04270 */
[----:B------:R-:W-:Y:S05]  /*48e0*/  @P0 BRA `(.L_x_71) ;  /* 0x00000000006c0947 */ /* 0x000fea0003800000 */
[----:B------:R-:W-:-:S13]  /*48f0*/  ISETP.GE.AND P0, PT, R15, 0x1, PT ;  /* 0x000000010f00780c */ /* 0x000fda0003f06270 */
[----:B------:R-:W-:Y:S05]  /*4900*/  @P0 BRA `(.L_x_72) ;  /* 0x0000000000740947 */ /* 0x000fea0003800000 */
[----:B------:R-:W-:Y:S02]  /*4910*/  ISETP.GE.AND P0, PT, R15, -0x18, PT ;  /* 0xffffffe80f00780c */ /* 0x000fe40003f06270 */
[----:B------:R-:W-:-:S11]  /*4920*/  LOP3.LUT R21, R21, 0x80000000, RZ, 0xc0, !PT ;  /* 0x8000000015157812 */ /* 0x000fd600078ec0ff */
[----:B------:R-:W-:Y:S05]  /*4930*/  @!P0 BRA `(.L_x_72) ;  /* 0x0000000000688947 */ /* 0x000fea0003800000 */
[CCC-:B------:R-:W-:Y:S01]  /*4940*/  FFMA.RZ R23, R4.reuse, R22.reuse, R19.reuse ;  /* 0x0000001604177223 */ /* 0x1c0fe2000000c013 */
[CCC-:B------:R-:W-:Y:S01]  /*4950*/  FFMA.RP R24, R4.reuse, R22.reuse, R19.reuse ;  /* 0x0000001604187223 */ /* 0x1c0fe20000008013 */
[----:B------:R-:W-:Y:S01]  /*4960*/  FFMA.RM R19, R4, R22, R19 ;  /* 0x0000001604137223 */ /* 0x000fe20000004013 */
[----:B------:R-:W-:Y:S02]  /*4970*/  IADD3 R4, PT, PT, R15, 0x20, RZ ;  /* 0x000000200f047810 */ /* 0x000fe40007ffe0ff */
[----:B------:R-:W-:Y:S02]  /*4980*/  LOP3.LUT R23, R23, 0x7fffff, RZ, 0xc0, !PT ;  /* 0x007fffff17177812 */ /* 0x000fe400078ec0ff */
[----:B------:R-:W-:Y:S02]  /*4990*/  ISETP.NE.AND P2, PT, R15, RZ, PT ;  /* 0x000000ff0f00720c */ /* 0x000fe40003f45270 */
[----:B------:R-:W-:Y:S02]  /*49a0*/  LOP3.LUT R23, R23, 0x800000, RZ, 0xfc, !PT ;  /* 0x0080000017177812 */ /* 0x000fe400078efcff */
[----:B------:R-:W-:-:S02]  /*49b0*/  ISETP.NE.AND P1, PT, R15, RZ, PT ;  /* 0x000000ff0f00720c */ /* 0x000fc40003f25270 */
[----:B------:R-:W-:Y:S02]  /*49c0*/  IADD3 R15, PT, PT, -R15, RZ, RZ ;  /* 0x000000ff0f0f7210 */ /* 0x000fe40007ffe1ff */
[----:B------:R-:W-:Y:S02]  /*49d0*/  SHF.L.U32 R4, R23, R4, RZ ;  /* 0x0000000417047219 */ /* 0x000fe400000006ff */
[----:B------:R-:W-:Y:S02]  /*49e0*/  FSETP.NEU.FTZ.AND P0, PT, R24, R19, PT ;  /* 0x000000131800720b */ /* 0x000fe40003f1d000 */
[----:B------:R-:W-:Y:S02]  /*49f0*/  SEL R22, R15, RZ, P2 ;  /* 0x000000ff0f167207 */ /* 0x000fe40001000000 */
[----:B------:R-:W-:Y:S02]  /*4a00*/  ISETP.NE.AND P1, PT, R4, RZ, P1 ;  /* 0x000000ff0400720c */ /* 0x000fe40000f25270 */
[----:B------:R-:W-:-:S02]  /*4a10*/  SHF.R.U32.HI R23, RZ, R22, R23 ;  /* 0x00000016ff177219 */ /* 0x000fc40000011617 */
[----:B------:R-:W-:Y:S02]  /*4a20*/  PLOP3.LUT P0, PT, P0, P1, PT, 0xf8, 0x8f ;  /* 0x00000000008f781c */ /* 0x000fe40000703f70 */
[----:B------:R-:W-:Y:S02]  /*4a30*/  SHF.R.U32.HI R15, RZ, 0x1, R23 ;  /* 0x00000001ff0f7819 */ /* 0x000fe40000011617 */
[----:B------:R-:W-:-:S04]  /*4a40*/  SEL R4, RZ, 0x1, !P0 ;  /* 0x00000001ff047807 */ /* 0x000fc80004000000 */
[----:B------:R-:W-:-:S04]  /*4a50*/  LOP3.LUT R4, R4, 0x1, R15, 0xf8, !PT ;  /* 0x0000000104047812 */ /* 0x000fc800078ef80f */
[----:B------:R-:W-:-:S04]  /*4a60*/  LOP3.LUT R4, R4, R23, RZ, 0xc0, !PT ;  /* 0x0000001704047212 */ /* 0x000fc800078ec0ff */
[----:B------:R-:W-:-:S04]  /*4a70*/  IADD3 R4, PT, PT, R15, R4, RZ ;  /* 0x000000040f047210 */ /* 0x000fc80007ffe0ff */
[----:B------:R-:W-:Y:S01]  /*4a80*/  LOP3.LUT R21, R4, R21, RZ, 0xfc, !PT ;  /* 0x0000001504157212 */ /* 0x000fe200078efcff */
[----:B------:R-:W-:Y:S06]  /*4a90*/  BRA `(.L_x_72) ;  /* 0x0000000000107947 */ /* 0x000fec0003800000 */
.L_x_71:
[----:B------:R-:W-:-:S04]  /*4aa0*/  LOP3.LUT R21, R21, 0x80000000, RZ, 0xc0, !PT ;  /* 0x8000000015157812 */ /* 0x000fc800078ec0ff */
[----:B------:R-:W-:Y:S01]  /*4ab0*/  LOP3.LUT R21, R21, 0x7f800000, RZ, 0xfc, !PT ;  /* 0x7f80000015157812 */ /* 0x000fe200078efcff */
[----:B------:R-:W-:Y:S06]  /*4ac0*/  BRA `(.L_x_72) ;  /* 0x0000000000047947 */ /* 0x000fec0003800000 */
.L_x_70:
[----:B------:R-:W-:-:S07]  /*4ad0*/  LEA R21, R24, R21, 0x17 ;  /* 0x0000001518157211 */ /* 0x000fce00078eb8ff */
.L_x_72:
[----:B------:R-:W-:Y:S01]  /*4ae0*/  MOV R15, R21 ;  /* 0x00000015000f7202 */ /* 0x000fe20000000f00 */
[----:B------:R-:W-:Y:S06]  /*4af0*/  BRA `(.L_x_73) ;  /* 0x0000000000207947 */ /* 0x000fec0003800000 */
.L_x_69:
[----:B------:R-:W-:-:S04]  /*4b00*/  LOP3.LUT R4, R4, 0x80000000, R23, 0x48, !PT ;  /* 0x8000000004047812 */ /* 0x000fc800078e4817 */
[----:B------:R-:W-:Y:S01]  /*4b10*/  LOP3.LUT R15, R4, 0x7f800000, RZ, 0xfc, !PT ;  /* 0x7f800000040f7812 */ /* 0x000fe200078efcff */
[----:B------:R-:W-:Y:S06]  /*4b20*/  BRA `(.L_x_73) ;  /* 0x0000000000147947 */ /* 0x000fec0003800000 */
.L_x_68:
[----:B------:R-:W-:Y:S01]  /*4b30*/  LOP3.LUT R15, R4, 0x80000000, R23, 0x48, !PT ;  /* 0x80000000040f7812 */ /* 0x000fe200078e4817 */
[----:B------:R-:W-:Y:S06]  /*4b40*/  BRA `(.L_x_73) ;  /* 0x00000000000c7947 */ /* 0x000fec0003800000 */
.L_x_67:
[----:B------:R-:W0:Y:S01]  /*4b50*/  MUFU.RSQ R15, -QNAN ;  /* 0xffc00000000f7908 */ /* 0x000e220000001400 */
[----:B------:R-:W-:Y:S05]  /*4b60*/  BRA `(.L_x_73) ;  /* 0x0000000000047947 */ /* 0x000fea0003800000 */
.L_x_66:
[----:B------:R-:W-:-:S07]  /*4b70*/  FADD.FTZ R15, R23, R11 ;  /* 0x0000000b170f7221 */ /* 0x000fce0000010000 */
.L_x_73:
[----:B------:R-:W-:-:S04]  /*4b80*/  HFMA2 R21, -RZ, RZ, 0, 0 ;  /* 0x00000000ff157431 */ /* 0x000fc800000001ff */
[----:B0-----:R-:W-:Y:S05]  /*4b90*/  RET.REL.NODEC R20 `(_Z23standardAttentionKernelPfS_S_S_iiii) ;  /* 0xffffffb414187950 */ /* 0x001fea0003c3ffff */
.L_x_74:
[----:B------:R-:W-:-:S00]  /*4ba0*/  BRA `(.L_x_74) ;  /* 0xfffffffc00fc7947 */ /* 0x000fc0000383ffff */
[----:B------:R-:W-:-:S00]  /*4bb0*/  NOP ;  /* 0x0000000000007918 */ /* 0x000fc00000000000 */
        /* <DEDUP_REMOVED lines=12> */
.L_x_119:


//--------------------- .text._Z20flashAttentionKernelPfS_S_S_iiiii --------------------------
	.section	.text._Z20flashAttentionKernelPfS_S_S_iiiii,"ax",@progbits
	.align	128
        .global         _Z20flashAttentionKernelPfS_S_S_iiiii
        .type           _Z20flashAttentionKernelPfS_S_S_iiiii,@function
        .size           _Z20flashAttentionKernelPfS_S_S_iiiii,(.L_x_121 - _Z20flashAttentionKernelPfS_S_S_iiiii)
        .other          _Z20flashAttentionKernelPfS_S_S_iiiii,@"STO_CUDA_ENTRY STV_DEFAULT"
_Z20flashAttentionKernelPfS_S_S_iiiii:
.text._Z20flashAttentionKernelPfS_S_S_iiiii:
[----:B------:R-:W-:Y:S08]  /*0000*/  LDC R1, c[0x0][0x37c] ;  /* 0x0000df00ff017b82 */ /* 0x000ff00000000800 */
[----:B------:R-:W0:Y:S01]  /*0010*/  LDC R5, c[0x0][0x3a0] ;  /* 0x0000e800ff057b82 */ /* 0x000e220000000800 */
[----:B------:R-:W-:Y:S01]  /*0020*/  UMOV UR6, 0x400 ;  /* 0x0000040000067882 */ /* 0x000fe20000000000 */
[----:B------:R-:W1:Y:S01]  /*0030*/  LDCU.64 UR8, c[0x0][0x358] ;  /* 0x00006b00ff0877ac */ /* 0x000e620008000a00 */
[----:B------:R-:W-:Y:S05]  /*0040*/  BSSY.RECONVERGENT B0, `(.L_x_75) ;  /* 0x0000049000007945 */ /* 0x000fea0003800200 */
[----:B------:R-:W-:Y:S08]  /*0050*/  S2UR UR5, SR_CTAID.Z ;  /* 0x00000000000579c3 */ /* 0x000ff00000002700 */
[----:B------:R-:W2:Y:S01]  /*0060*/  S2UR UR7, SR_CgaCtaId ;  /* 0x00000000000779c3 */ /* 0x000ea20000008800 */
[----:B0-----:R-:W0:Y:S01]  /*0070*/  I2F.U32.RP R0, R5 ;  /* 0x0000000500007306 */ /* 0x001e220000209000 */
[----:B------:R-:W-:-:S06]  /*0080*/  ISETP.NE.U32.AND P2, PT, R5, RZ, PT ;  /* 0x000000ff0500720c */ /* 0x000fcc0003f45070 */
[----:B------:R-:W3:Y:S01]  /*0090*/  S2UR UR10, SR_CTAID.X ;  /* 0x00000000000a79c3 */ /* 0x000ee20000002500 */
[----:B0-----:R-:W0:Y:S01]  /*00a0*/  MUFU.RCP R0, R0 ;  /* 0x0000000000007308 */ /* 0x001e220000001000 */
[----:B--2---:R-:W-:Y:S01]  /*00b0*/  ULEA UR4, UR7, UR6, 0x18 ;  /* 0x0000000607047291 */ /* 0x004fe2000f8ec0ff */
[----:B0-----:R-:W-:Y:S02]  /*00c0*/  IADD3 R2, PT, PT, R0, 0xffffffe, RZ ;  /* 0x0ffffffe00027810 */ /* 0x001fe40007ffe0ff */
[----:B------:R-:W0:Y:S04]  /*00d0*/  S2R R0, SR_TID.Y ;  /* 0x0000000000007919 */ /* 0x000e280000002200 */
[----:B------:R2:W4:Y:S02]  /*00e0*/  F2I.FTZ.U32.TRUNC.NTZ R3, R2 ;  /* 0x0000000200037305 */ /* 0x000524000021f000 */
[----:B--2---:R-:W-:Y:S01]  /*00f0*/  HFMA2 R2, -RZ, RZ, 0, 0 ;  /* 0x00000000ff027431 */ /* 0x004fe200000001ff */
[----:B----4-:R-:W-:-:S05]  /*0100*/  IADD3 R4, PT, PT, RZ, -R3, RZ ;  /* 0x80000003ff047210 */ /* 0x010fca0007ffe0ff */
[----:B------:R-:W-:-:S04]  /*0110*/  IMAD R7, R4, R5, RZ ;  /* 0x0000000504077224 */ /* 0x000fc800078e02ff */
[----:B------:R-:W-:-:S06]  /*0120*/  IMAD.HI.U32 R3, R3, R7, R2 ;  /* 0x0000000703037227 */ /* 0x000fcc00078e0002 */
[----:B------:R-:W-:Y:S01]  /*0130*/  IMAD.HI.U32 R34, R3, UR5, RZ ;  /* 0x0000000503227c27 */ /* 0x000fe2000f8e00ff */
[----:B0-----:R-:W-:Y:S01]  /*0140*/  LEA R8, R0, UR4, 0x6 ;  /* 0x0000000400087c11 */ /* 0x001fe2000f8e30ff */
[----:B------:R-:W0:Y:S03]  /*0150*/  S2R R3, SR_TID.X ;  /* 0x0000000000037919 */ /* 0x000e260000002100 */
[----:B------:R-:W-:-:S05]  /*0160*/  IADD3 R4, PT, PT, -R34, RZ, RZ ;  /* 0x000000ff22047210 */ /* 0x000fca0007ffe1ff */
[----:B------:R-:W-:-:S05]  /*0170*/  IMAD R4, R5, R4, UR5 ;  /* 0x0000000505047e24 */ /* 0x000fca000f8e0204 */
[----:B------:R-:W-:-:S13]  /*0180*/  ISETP.GE.U32.AND P0, PT, R4, R5, PT ;  /* 0x000000050400720c */ /* 0x000fda0003f06070 */
[-C--:B------:R-:W-:Y:S02]  /*0190*/  @P0 IADD3 R4, PT, PT, R4, -R5.reuse, RZ ;  /* 0x8000000504040210 */ /* 0x080fe40007ffe0ff */
[----:B------:R-:W-:Y:S02]  /*01a0*/  @P0 IADD3 R34, PT, PT, R34, 0x1, RZ ;  /* 0x0000000122220810 */ /* 0x000fe40007ffe0ff */
[----:B------:R-:W-:Y:S02]  /*01b0*/  ISETP.GE.U32.AND P1, PT, R4, R5, PT ;  /* 0x000000050400720c */ /* 0x000fe40003f26070 */
[----:B0-----:R-:W-:-:S04]  /*01c0*/  LOP3.LUT R32, R3, R0, RZ, 0xfc, !PT ;  /* 0x0000000003207212 */ /* 0x001fc800078efcff */
[----:B------:R-:W-:-:S07]  /*01d0*/  LOP3.LUT P0, R32, R32, 0x3f0, RZ, 0xc0, !PT ;  /* 0x000003f020207812 */ /* 0x000fce000780c0ff */
[----:B------:R-:W-:Y:S02]  /*01e0*/  @P1 IADD3 R34, PT, PT, R34, 0x1, RZ ;  /* 0x0000000122221810 */ /* 0x000fe40007ffe0ff */
[----:B------:R-:W-:-:S04]  /*01f0*/  @!P2 LOP3.LUT R34, RZ, R5, RZ, 0x33, !PT ;  /* 0x00000005ff22a212 */ /* 0x000fc800078e33ff */
[----:B------:R-:W-:-:S05]  /*0200*/  IADD3 R2, PT, PT, -R34, RZ, RZ ;  /* 0x000000ff22027210 */ /* 0x000fca0007ffe1ff */
[----:B------:R-:W-:Y:S01]  /*0210*/  IMAD R2, R5, R2, UR5 ;  /* 0x0000000505027e24 */ /* 0x000fe2000f8e0202 */
[----:B-1-3--:R-:W-:Y:S06]  /*0220*/  @P0 BRA `(.L_x_76) ;  /* 0x0000000000a80947 */ /* 0x00afec0003800000 */
[----:B------:R-:W0:Y:S01]  /*0230*/  S2UR UR5, SR_CTAID.Y ;  /* 0x00000000000579c3 */ /* 0x000e220000002600 */
[----:B------:R-:W1:Y:S01]  /*0240*/  LDCU UR4, c[0x0][0x3a4] ;  /* 0x00007480ff0477ac */ /* 0x000e620008000800 */
[-C--:B------:R-:W-:Y:S02]  /*0250*/  LEA R9, R34, R3.reuse, 0x4 ;  /* 0x0000000322097211 */ /* 0x080fe400078e20ff */
[----:B------:R-:W-:-:S04]  /*0260*/  LEA R2, R2, R3, 0x4 ;  /* 0x0000000302027211 */ /* 0x000fc800078e20ff */
[----:B------:R-:W0:Y:S02]  /*0270*/  LDC.64 R16, c[0x0][0x3a8] ;  /* 0x0000ea00ff107b82 */ /* 0x000e240000000a00 */
[--C-:B0-----:R-:W-:Y:S02]  /*0280*/  IMAD R13, R16, UR5, R0.reuse ;  /* 0x00000005100d7c24 */ /* 0x101fe4000f8e0200 */
[----:B------:R-:W-:-:S03]  /*0290*/  IMAD R12, R17, UR5, R0 ;  /* 0x00000005110c7c24 */ /* 0x000fc6000f8e0200 */
[----:B------:R-:W-:Y:S02]  /*02a0*/  ISETP.GE.AND P0, PT, R13, R16, PT ;  /* 0x000000100d00720c */ /* 0x000fe40003f06270 */
[----:B------:R-:W-:Y:S02]  /*02b0*/  ISETP.GE.AND P1, PT, R12, R17, PT ;  /* 0x000000110c00720c */ /* 0x000fe40003f26270 */
[----:B-1----:R-:W-:Y:S02]  /*02c0*/  ISETP.GE.OR P2, PT, R9, UR4, P0 ;  /* 0x0000000409007c0c */ /* 0x002fe40008746670 */
[C---:B------:R-:W-:Y:S02]  /*02d0*/  ISETP.GE.OR P0, PT, R2.reuse, UR4, P0 ;  /* 0x0000000402007c0c */ /* 0x040fe40008706670 */
[----:B------:R-:W-:Y:S01]  /*02e0*/  ISETP.GE.OR P1, PT, R2, UR4, P1 ;  /* 0x0000000402007c0c */ /* 0x000fe20008f26670 */
[----:B------:R-:W-:-:S06]  /*02f0*/  UIMAD UR4, UR10, UR4, URZ ;  /* 0x000000040a0472a4 */ /* 0x000fcc000f8e02ff */
[----:B------:R-:W-:Y:S01]  /*0300*/  IMAD R13, R16, UR4, R13 ;  /* 0x00000004100d7c24 */ /* 0x000fe2000f8e020d */
[C---:B------:R-:W-:Y:S01]  /*0310*/  IADD3 R14, PT, PT, R2.reuse, UR4, RZ ;  /* 0x00000004020e7c10 */ /* 0x040fe2000fffe0ff */
[----:B------:R-:W0:Y:S02]  /*0320*/  @!P2 LDC.64 R10, c[0x0][0x380] ;  /* 0x0000e000ff0aab82 */ /* 0x000e240000000a00 */
[-CC-:B------:R-:W-:Y:S02]  /*0330*/  IMAD R9, R9, R16.reuse, R13.reuse ;  /* 0x0000001009097224 */ /* 0x180fe400078e020d */
[----:B------:R-:W-:Y:S02]  /*0340*/  IMAD R13, R2, R16, R13 ;  /* 0x00000010020d7224 */ /* 0x000fe400078e020d */
[----:B------:R-:W-:Y:S02]  /*0350*/  @!P1 IMAD R15, R14, R17, R12 ;  /* 0x000000110e0f9224 */ /* 0x000fe400078e020c */
[----:B------:R-:W1:Y:S08]  /*0360*/  @!P0 LDC.64 R6, c[0x0][0x388] ;  /* 0x0000e200ff068b82 */ /* 0x000e700000000a00 */
[----:B------:R-:W2:Y:S01]  /*0370*/  @!P1 LDC.64 R4, c[0x0][0x390] ;  /* 0x0000e400ff049b82 */ /* 0x000ea20000000a00 */
[----:B0-----:R-:W-:-:S06]  /*0380*/  @!P2 IMAD.WIDE R10, R9, 0x4, R10 ;  /* 0x00000004090aa825 */ /* 0x001fcc00078e020a */
[----:B------:R0:W3:Y:S01]  /*0390*/  @!P2 LDG.E R10, desc[UR8][R10.64] ;  /* 0x000000080a0aa981 */ /* 0x0000e2000c1e1900 */
[----:B-1----:R-:W-:-:S06]  /*03a0*/  @!P0 IMAD.WIDE R6, R13, 0x4, R6 ;  /* 0x000000040d068825 */ /* 0x002fcc00078e0206 */
[----:B------:R-:W4:Y:S01]  /*03b0*/  @!P0 LDG.E R6, desc[UR8][R6.64] ;  /* 0x0000000806068981 */ /* 0x000f22000c1e1900 */
[----:B--2---:R-:W-:-:S06]  /*03c0*/  @!P1 IMAD.WIDE R4, R15, 0x4, R4 ;  /* 0x000000040f049825 */ /* 0x004fcc00078e0204 */
[----:B------:R-:W2:Y:S01]  /*03d0*/  @!P1 LDG.E R4, desc[UR8][R4.64] ;  /* 0x0000000804049981 */ /* 0x000ea2000c1e1900 */
[----:B------:R-:W-:Y:S02]  /*03e0*/  UIADD3 UR4, UPT, UPT, UR6, 0x400, URZ ;  /* 0x0000040006047890 */ /* 0x000fe4000fffe0ff */
[----:B------:R-:W-:Y:S02]  /*03f0*/  UIADD3 UR5, UPT, UPT, UR6, 0x800, URZ ;  /* 0x0000080006057890 */ /* 0x000fe4000fffe0ff */
[----:B------:R-:W-:Y:S02]  /*0400*/  ULEA UR4, UR7, UR4, 0x18 ;  /* 0x0000000407047291 */ /* 0x000fe4000f8ec0ff */
[----:B------:R-:W-:Y:S01]  /*0410*/  ULEA UR5, UR7, UR5, 0x18 ;  /* 0x0000000507057291 */ /* 0x000fe2000f8ec0ff */
[----:B------:R-:W-:-:S03]  /*0420*/  LEA R9, R3, R8, 0x2 ;  /* 0x0000000803097211 */ /* 0x000fc600078e10ff */
[C---:B------:R-:W-:Y:S02]  /*0430*/  LEA R2, R0.reuse, UR4, 0x6 ;  /* 0x0000000400027c11 */ /* 0x040fe4000f8e30ff */
[----:B------:R-:W-:Y:S02]  /*0440*/  LEA R12, R0, UR5, 0x6 ;  /* 0x00000005000c7c11 */ /* 0x000fe4000f8e30ff */
[C---:B------:R-:W-:Y:S02]  /*0450*/  LEA R13, R3.reuse, R2, 0x2 ;  /* 0x00000002030d7211 */ /* 0x040fe400078e10ff */
[----:B0-----:R-:W-:Y:S01]  /*0460*/  LEA R11, R3, R12, 0x2 ;  /* 0x0000000c030b7211 */ /* 0x001fe200078e10ff */
[----:B---3--:R0:W-:Y:S04]  /*0470*/  @!P2 STS [R9], R10 ;  /* 0x0000000a0900a388 */ /* 0x0081e80000000800 */
[----:B------:R0:W-:Y:S04]  /*0480*/  @P2 STS [R9], RZ ;  /* 0x000000ff09002388 */ /* 0x0001e80000000800 */
[----:B----4-:R0:W-:Y:S04]  /*0490*/  @!P0 STS [R13], R6 ;  /* 0x000000060d008388 */ /* 0x0101e80000000800 */
[----:B------:R0:W-:Y:S04]  /*04a0*/  @P0 STS [R13], RZ ;  /* 0x000000ff0d000388 */ /* 0x0001e80000000800 */
[----:B--2---:R0:W-:Y:S04]  /*04b0*/  @!P1 STS [R11], R4 ;  /* 0x000000040b009388 */ /* 0x0041e80000000800 */
[----:B------:R0:W-:Y:S02]  /*04c0*/  @P1 STS [R11], RZ ;  /* 0x000000ff0b001388 */ /* 0x0001e40000000800 */
.L_x_76:
[----:B------:R-:W-:Y:S05]  /*04d0*/  BSYNC.RECONVERGENT B0 ;  /* 0x0000000000007941 */ /* 0x000fea0003800200 */
.L_x_75:
[----:B------:R-:W1:Y:S02]  /*04e0*/  LDCU UR4, c[0x0][0x3a8] ;  /* 0x00007500ff0477ac */ /* 0x000e640008000800 */
[----:B-1----:R-:W-:-:S04]  /*04f0*/  I2FP.F32.S32 R2, UR4 ;  /* 0x0000000400027c45 */ /* 0x002fc80008201400 */
[----:B0-----:R-:W-:Y:S01]  /*0500*/  IADD3 R4, PT, PT, R2, -0xd000000, RZ ;  /* 0xf300000002047810 */ /* 0x001fe20007ffe0ff */
[----:B------:R0:W1:Y:S01]  /*0510*/  MUFU.RSQ R5, R2 ;  /* 0x0000000200057308 */ /* 0x0000620000001400 */
[----:B------:R-:W-:Y:S02]  /*0520*/  BAR.SYNC.DEFER_BLOCKING 0x0 ;  /* 0x0000000000007b1d */ /* 0x000fe40000010000 */
[----:B------:R-:W-:-:S13]  /*0530*/  ISETP.GT.U32.AND P0, PT, R4, 0x727fffff, PT ;  /* 0x727fffff0400780c */ /* 0x000fda0003f04070 */
[----:B0-----:R-:W-:Y:S05]  /*0540*/  @!P0 BRA `(.L_x_77) ;  /* 0x00000000000c8947 */ /* 0x001fea0003800000 */
[----:B------:R-:W-:-:S07]  /*0550*/  MOV R6, 0x570 ;  /* 0x0000057000067802 */ /* 0x000fce0000000f00 */
[----:B-1----:R-:W-:Y:S05]  /*0560*/  CALL.REL.NOINC `($__internal_2_$__cuda_sm20_sqrt_rn_f32_slowpath) ;  /* 0x0000002000947944 */ /* 0x002fea0003c00000 */
[----:B------:R-:W-:Y:S05]  /*0570*/  BRA `(.L_x_78) ;  /* 0x0000000000107947 */ /* 0x000fea0003800000 */
.L_x_77:
[----:B-1----:R-:W-:Y:S01]  /*0580*/  FMUL.FTZ R7, R2, R5 ;  /* 0x0000000502077220 */ /* 0x002fe20000410000 */
[----:B------:R-:W-:-:S03]  /*0590*/  FMUL.FTZ R5, R5, 0.5 ;  /* 0x3f00000005057820 */ /* 0x000fc60000410000 */
[----:B------:R-:W-:-:S04]  /*05a0*/  FFMA R2, -R7, R7, R2 ;  /* 0x0000000707027223 */ /* 0x000fc80000000102 */
[----:B------:R-:W-:-:S07]  /*05b0*/  FFMA R2, R2, R5, R7 ;  /* 0x0000000502027223 */ /* 0x000fce0000000007 */
.L_x_78:
[----:B------:R0:W1:Y:S01]  /*05c0*/  LDS.128 R4, [R8] ;  /* 0x0000000008047984 */ /* 0x0000620000000c00 */
[----:B------:R-:W2:Y:S01]  /*05d0*/  S2UR UR5, SR_CgaCtaId ;  /* 0x00000000000579c3 */ /* 0x000ea20000008800 */
[----:B------:R-:W-:Y:S01]  /*05e0*/  UMOV UR4, 0x400 ;  /* 0x0000040000047882 */ /* 0x000fe20000000000 */
[----:B------:R-:W-:Y:S01]  /*05f0*/  HFMA2 R33, -RZ, RZ, 0, 3.814697265625e-06 ;  /* 0x00000040ff217431 */ /* 0x000fe200000001ff */
[----:B------:R0:W3:Y:S01]  /*0600*/  LDS.128 R12, [R8+0x10] ;  /* 0x00001000080c7984 */ /* 0x0000e20000000c00 */
[----:B------:R-:W-:Y:S01]  /*0610*/  UIADD3 UR4, UPT, UPT, UR4, 0x400, URZ ;  /* 0x0000040004047890 */ /* 0x000fe2000fffe0ff */
[----:B------:R-:W-:Y:S02]  /*0620*/  MOV R35, 0xff800000 ;  /* 0xff80000000237802 */ /* 0x000fe40000000f00 */
[----:B------:R0:W4:Y:S04]  /*0630*/  LDS.128 R16, [R8+0x20] ;  /* 0x0000200008107984 */ /* 0x0001280000000c00 */
[----:B------:R0:W0:Y:S01]  /*0640*/  LDS.128 R20, [R8+0x30] ;  /* 0x0000300008147984 */ /* 0x0000220000000c00 */
[----:B--2---:R-:W-:-:S12]  /*0650*/  ULEA UR5, UR5, UR4, 0x18 ;  /* 0x0000000405057291 */ /* 0x004fd8000f8ec0ff */
.L_x_83:
[----:B------:R-:W1:Y:S01]  /*0660*/  LDS.128 R28, [R33+UR5+-0x40] ;  /* 0xffffc005211c7984 */ /* 0x000e620008000c00 */
[----:B------:R-:W-:Y:S01]  /*0670*/  IADD3 R37, PT, PT, R33, UR5, RZ ;  /* 0x0000000521257c10 */ /* 0x000fe2000fffe0ff */
[----:B------:R-:W-:Y:S02]  /*0680*/  BSSY.RECONVERGENT B0, `(.L_x_79) ;  /* 0x0000021000007945 */ /* 0x000fe40003800200 */
[----:B0-----:R-:W3:Y:S04]  /*0690*/  LDS.128 R8, [R33+UR5+-0x30] ;  /* 0xffffd00521087984 */ /* 0x001ee80008000c00 */
[----:B------:R-:W4:Y:S01]  /*06a0*/  LDS.128 R24, [R33+UR5+-0x20] ;  /* 0xffffe00521187984 */ /* 0x000f220008000c00 */
[----:B-1----:R-:W-:-:S04]  /*06b0*/  FFMA R28, R4, R28, RZ ;  /* 0x0000001c041c7223 */ /* 0x002fc800000000ff */
[----:B------:R-:W-:-:S04]  /*06c0*/  FFMA R29, R5, R29, R28 ;  /* 0x0000001d051d7223 */ /* 0x000fc8000000001c */
[----:B------:R-:W-:-:S04]  /*06d0*/  FFMA R30, R6, R30, R29 ;  /* 0x0000001e061e7223 */ /* 0x000fc8000000001d */
[----:B------:R-:W-:-:S04]  /*06e0*/  FFMA R31, R7, R31, R30 ;  /* 0x0000001f071f7223 */ /* 0x000fc8000000001e */
[----:B---3--:R-:W-:Y:S02]  /*06f0*/  FFMA R8, R12, R8, R31 ;  /* 0x000000080c087223 */ /* 0x008fe4000000001f */
[----:B------:R0:W1:Y:S02]  /*0700*/  LDS.128 R28, [R33+UR5+-0x10] ;  /* 0xfffff005211c7984 */ /* 0x0000640008000c00 */
[----:B------:R-:W-:-:S04]  /*0710*/  FFMA R9, R13, R9, R8 ;  /* 0x000000090d097223 */ /* 0x000fc80000000008 */
[----:B------:R-:W-:Y:S02]  /*0720*/  FFMA R10, R14, R10, R9 ;  /* 0x0000000a0e0a7223 */ /* 0x000fe40000000009 */
[----:B------:R-:W2:Y:S01]  /*0730*/  MUFU.RCP R9, R2 ;  /* 0x0000000200097308 */ /* 0x000ea20000001000 */
[----:B0-----:R-:W-:Y:S01]  /*0740*/  IADD3 R33, PT, PT, R33, 0x80, RZ ;  /* 0x0000008021217810 */ /* 0x001fe20007ffe0ff */
[----:B------:R-:W-:-:S03]  /*0750*/  FFMA R11, R15, R11, R10 ;  /* 0x0000000b0f0b7223 */ /* 0x000fc6000000000a */
[----:B------:R-:W-:Y:S01]  /*0760*/  ISETP.NE.AND P2, PT, R33, 0x440, PT ;  /* 0x000004402100780c */ /* 0x000fe20003f45270 */
[----:B----4-:R-:W-:-:S04]  /*0770*/  FFMA R24, R16, R24, R11 ;  /* 0x0000001810187223 */ /* 0x010fc8000000000b */
[----:B------:R-:W-:-:S04]  /*0780*/  FFMA R25, R17, R25, R24 ;  /* 0x0000001911197223 */ /* 0x000fc80000000018 */
[----:B------:R-:W-:Y:S01]  /*0790*/  FFMA R26, R18, R26, R25 ;  /* 0x0000001a121a7223 */ /* 0x000fe20000000019 */
[----:B--2---:R-:W-:-:S03]  /*07a0*/  FFMA R8, R9, -R2, 1 ;  /* 0x3f80000009087423 */ /* 0x004fc60000000802 */
[----:B------:R-:W-:Y:S01]  /*07b0*/  FFMA R27, R19, R27, R26 ;  /* 0x0000001b131b7223 */ /* 0x000fe2000000001a */
[----:B------:R-:W-:-:S03]  /*07c0*/  FFMA R8, R9, R8, R9 ;  /* 0x0000000809087223 */ /* 0x000fc60000000009 */
[----:B-1----:R-:W-:-:S04]  /*07d0*/  FFMA R28, R20, R28, R27 ;  /* 0x0000001c141c7223 */ /* 0x002fc8000000001b */
[----:B------:R-:W-:-:S04]  /*07e0*/  FFMA R29, R21, R29, R28 ;  /* 0x0000001d151d7223 */ /* 0x000fc8000000001c */
[----:B------:R-:W-:-:S04]  /*07f0*/  FFMA R30, R22, R30, R29 ;  /* 0x0000001e161e7223 */ /* 0x000fc8000000001d */
[----:B------:R-:W-:-:S04]  /*0800*/  FFMA R31, R23, R31, R30 ;  /* 0x0000001f171f7223 */ /* 0x000fc8000000001e */
[----:B------:R-:W0:Y:S01]  /*0810*/  FCHK P0, R31, R2 ;  /* 0x000000021f007302 */ /* 0x000e220000000000 */
[----:B------:R-:W-:-:S04]  /*0820*/  FFMA R9, R31, R8, RZ ;  /* 0x000000081f097223 */ /* 0x000fc800000000ff */
[----:B------:R-:W-:-:S04]  /*0830*/  FFMA R36, R9, -R2, R31 ;  /* 0x8000000209247223 */ /* 0x000fc8000000001f */
[----:B------:R-:W-:Y:S01]  /*0840*/  FFMA R36, R8, R36, R9 ;  /* 0x0000002408247223 */ /* 0x000fe20000000009 */
[----:B0-----:R-:W-:Y:S06]  /*0850*/  @!P0 BRA `(.L_x_80) ;  /* 0x00000000000c8947 */ /* 0x001fec0003800000 */
[----:B------:R-:W-:-:S07]  /*0860*/  MOV R26, 0x880 ;  /* 0x00000880001a7802 */ /* 0x000fce0000000f00 */
[----:B------:R-:W-:Y:S05]  /*0870*/  CALL.REL.NOINC `($__internal_3_$__cuda_sm3x_div_rn_noftz_f32_slowpath) ;  /* 0x0000002000307944 */ /* 0x000fea0003c00000 */
[----:B------:R-:W-:-:S07]  /*0880*/  MOV R36, R24 ;  /* 0x0000001800247202 */ /* 0x000fce0000000f00 */
.L_x_80:
[----:B------:R-:W-:Y:S05]  /*0890*/  BSYNC.RECONVERGENT B0 ;  /* 0x0000000000007941 */ /* 0x000fea0003800200 */
.L_x_79:
[----:B------:R-:W0:Y:S01]  /*08a0*/  LDS.128 R24, [R37] ;  /* 0x0000000025187984 */ /* 0x000e220000000c00 */
[----:B------:R-:W-:Y:S01]  /*08b0*/  BSSY.RECONVERGENT B0, `(.L_x_81) ;  /* 0x000001f000007945 */ /* 0x000fe20003800200 */
[----:B------:R-:W-:Y:S02]  /*08c0*/  FMNMX R35, R36, R35, !PT ;  /* 0x0000002324237209 */ /* 0x000fe40007800000 */
[----:B------:R-:W1:Y:S01]  /*08d0*/  LDS.128 R8, [R37+0x10] ;  /* 0x0000100025087984 */ /* 0x000e620000000c00 */
[----:B0-----:R-:W-:-:S04]  /*08e0*/  FFMA R24, R4, R24, RZ ;  /* 0x0000001804187223 */ /* 0x001fc800000000ff */
[----:B------:R-:W-:-:S04]  /*08f0*/  FFMA R25, R5, R25, R24 ;  /* 0x0000001905197223 */ /* 0x000fc80000000018 */
[----:B------:R-:W-:-:S04]  /*0900*/  FFMA R26, R6, R26, R25 ;  /* 0x0000001a061a7223 */ /* 0x000fc80000000019 */
[----:B------:R-:W-:Y:S02]  /*0910*/  FFMA R29, R7, R27, R26 ;  /* 0x0000001b071d7223 */ /* 0x000fe4000000001a */
[----:B------:R-:W0:Y:S02]  /*0920*/  LDS.128 R24, [R37+0x20] ;  /* 0x0000200025187984 */ /* 0x000e240000000c00 */
[----:B-1----:R-:W-:Y:S02]  /*0930*/  FFMA R8, R12, R8, R29 ;  /* 0x000000080c087223 */ /* 0x002fe4000000001d */
[----:B------:R-:W1:Y:S02]  /*0940*/  LDS.128 R28, [R37+0x30] ;  /* 0x00003000251c7984 */ /* 0x000e640000000c00 */
[----:B------:R-:W-:-:S04]  /*0950*/  FFMA R9, R13, R9, R8 ;  /* 0x000000090d097223 */ /* 0x000fc80000000008 */
[----:B------:R-:W-:Y:S02]  /*0960*/  FFMA R10, R14, R10, R9 ;  /* 0x0000000a0e0a7223 */ /* 0x000fe40000000009 */
[----:B------:R-:W2:Y:S02]  /*0970*/  MUFU.RCP R9, R2 ;  /* 0x0000000200097308 */ /* 0x000ea40000001000 */
[----:B------:R-:W-:Y:S01]  /*0980*/  FFMA R11, R15, R11, R10 ;  /* 0x0000000b0f0b7223 */ /* 0x000fe2000000000a */
[----:B--2---:R-:W-:-:S04]  /*0990*/  FFMA R8, R9, -R2, 1 ;  /* 0x3f80000009087423 */ /* 0x004fc80000000802 */
[----:B------:R-:W-:Y:S01]  /*09a0*/  FFMA R8, R9, R8, R9 ;  /* 0x0000000809087223 */ /* 0x000fe20000000009 */
[----:B0-----:R-:W-:-:S04]  /*09b0*/  FFMA R24, R16, R24, R11 ;  /* 0x0000001810187223 */ /* 0x001fc8000000000b */
[----:B------:R-:W-:-:S04]  /*09c0*/  FFMA R25, R17, R25, R24 ;  /* 0x0000001911197223 */ /* 0x000fc80000000018 */
[----:B------:R-:W-:-:S04]  /*09d0*/  FFMA R26, R18, R26, R25 ;  /* 0x0000001a121a7223 */ /* 0x000fc80000000019 */
[----:B------:R-:W-:-:S04]  /*09e0*/  FFMA R27, R19, R27, R26 ;  /* 0x0000001b131b7223 */ /* 0x000fc8000000001a */
        /* <DEDUP_REMOVED lines=11> */
.L_x_82:
[----:B------:R-:W-:Y:S05]  /*0aa0*/  BSYNC.RECONVERGENT B0 ;  /* 0x0000000000007941 */ /* 0x000fea0003800200 */
.L_x_81:
[----:B------:R-:W-:Y:S01]  /*0ab0*/  FMNMX R35, R35, R24, !PT ;  /* 0x0000001823237209 */ /* 0x000fe20007800000 */
[----:B------:R-:W-:Y:S06]  /*0ac0*/  @P2 BRA `(.L_x_83) ;  /* 0xfffffff800e42947 */ /* 0x000fec000383ffff */
[----:B------:R-:W0:Y:S01]  /*0ad0*/  S2UR UR7, SR_CgaCtaId ;  /* 0x00000000000779c3 */ /* 0x000e220000008800 */
[----:B------:R-:W-:Y:S01]  /*0ae0*/  UMOV UR6, 0x400 ;  /* 0x0000040000067882 */ /* 0x000fe20000000000 */
[C---:B------:R-:W-:Y:S01]  /*0af0*/  ISETP.GT.U32.AND P0, PT, R0.reuse, 0x7, PT ;  /* 0x000000070000780c */ /* 0x040fe20003f04070 */
[----:B------:R-:W-:Y:S01]  /*0b00*/  UIADD3 UR4, UPT, UPT, UR6, 0xc40, URZ ;  /* 0x00000c4006047890 */ /* 0x000fe2000fffe0ff */
[----:B------:R-:W-:Y:S01]  /*0b10*/  ISETP.GT.U32.AND P1, PT, R0, 0x3, PT ;  /* 0x000000030000780c */ /* 0x000fe20003f24070 */
[----:B------:R-:W-:Y:S02]  /*0b20*/  UIADD3 UR5, UPT, UPT, UR5, 0x40, URZ ;  /* 0x0000004005057890 */ /* 0x000fe4000fffe0ff */
[----:B0-----:R-:W-:-:S06]  /*0b30*/  ULEA UR4, UR7, UR4, 0x18 ;  /* 0x0000000407047291 */ /* 0x001fcc000f8ec0ff */
[----:B------:R-:W-:Y:S01]  /*0b40*/  LEA R8, R0, UR4, 0x2 ;  /* 0x0000000400087c11 */ /* 0x000fe2000f8e10ff */
[----:B------:R-:W-:-:S04]  /*0b50*/  ULEA UR4, UR7, UR6, 0x18 ;  /* 0x0000000607047291 */ /* 0x000fc8000f8ec0ff */
[----:B------:R-:W-:Y:S02]  /*0b60*/  STS [R8], R35 ;  /* 0x0000002308007388 */ /* 0x000fe40000000800 */
[----:B------:R-:W-:Y:S01]  /*0b70*/  LEA R10, R0, UR4, 0x6 ;  /* 0x00000004000a7c11 */ /* 0x000fe2000f8e30ff */
[----:B------:R-:W-:Y:S06]  /*0b80*/  BAR.SYNC.DEFER_BLOCKING 0x0 ;  /* 0x0000000000007b1d */ /* 0x000fec0000010000 */
[----:B------:R-:W-:Y:S04]  /*0b90*/  @!P0 LDS R4, [R8] ;  /* 0x0000000008048984 */ /* 0x000fe80000000800 */
[----:B------:R-:W0:Y:S02]  /*0ba0*/  @!P0 LDS R5, [R8+0x20] ;  /* 0x0000200008058984 */ /* 0x000e240000000800 */
[----:B0-----:R-:W-:-:S05]  /*0bb0*/  @!P0 FMNMX R5, R4, R5, !PT ;  /* 0x0000000504058209 */ /* 0x001fca0007800000 */
[----:B------:R-:W-:Y:S01]  /*0bc0*/  @!P0 STS [R8], R5 ;  /* 0x0000000508008388 */ /* 0x000fe20000000800 */
[----:B------:R-:W-:Y:S01]  /*0bd0*/  BAR.SYNC.DEFER_BLOCKING 0x0 ;  /* 0x0000000000007b1d */ /* 0x000fe20000010000 */
[----:B------:R-:W-:-:S05]  /*0be0*/  ISETP.GT.U32.AND P0, PT, R0, 0x1, PT ;  /* 0x000000010000780c */ /* 0x000fca0003f04070 */
[----:B------:R-:W-:Y:S04]  /*0bf0*/  @!P1 LDS R4, [R8] ;  /* 0x0000000008049984 */ /* 0x000fe80000000800 */
[----:B------:R-:W0:Y:S02]  /*0c00*/  @!P1 LDS R7, [R8+0x10] ;  /* 0x0000100008079984 */ /* 0x000e240000000800 */
[----:B0-----:R-:W-:-:S05]  /*0c10*/  @!P1 FMNMX R7, R4, R7, !PT ;  /* 0x0000000704079209 */ /* 0x001fca0007800000 */
[----:B------:R-:W-:Y:S01]  /*0c20*/  @!P1 STS [R8], R7 ;  /* 0x0000000708009388 */ /* 0x000fe20000000800 */
[----:B------:R-:W-:Y:S01]  /*0c30*/  BAR.SYNC.DEFER_BLOCKING 0x0 ;  /* 0x0000000000007b1d */ /* 0x000fe20000010000 */
[----:B------:R-:W-:-:S05]  /*0c40*/  ISETP.NE.AND P1, PT, R0, RZ, PT ;  /* 0x000000ff0000720c */ /* 0x000fca0003f25270 */
[----:B------:R-:W-:Y:S04]  /*0c50*/  @!P0 LDS R4, [R8] ;  /* 0x0000000008048984 */ /* 0x000fe80000000800 */
[----:B------:R-:W0:Y:S02]  /*0c60*/  @!P0 LDS R9, [R8+0x8] ;  /* 0x0000080008098984 */ /* 0x000e240000000800 */
[----:B0-----:R-:W-:-:S05]  /*0c70*/  @!P0 FMNMX R9, R4, R9, !PT ;  /* 0x0000000904098209 */ /* 0x001fca0007800000 */
[----:B------:R-:W-:Y:S01]  /*0c80*/  @!P0 STS [R8], R9 ;  /* 0x0000000908008388 */ /* 0x000fe20000000800 */
[----:B------:R-:W-:Y:S06]  /*0c90*/  BAR.SYNC.DEFER_BLOCKING 0x0 ;  /* 0x0000000000007b1d */ /* 0x000fec0000010000 */
[----:B------:R-:W-:Y:S04]  /*0ca0*/  @!P1 LDS R4, [R8] ;  /* 0x0000000008049984 */ /* 0x000fe80000000800 */
[----:B------:R-:W0:Y:S02]  /*0cb0*/  @!P1 LDS R5, [UR4+0xc44] ;  /* 0x000c4404ff059984 */ /* 0x000e240008000800 */
[----:B0-----:R-:W-:-:S05]  /*0cc0*/  @!P1 FMNMX R11, R4, R5, !PT ;  /* 0x00000005040b9209 */ /* 0x001fca0007800000 */
[----:B------:R0:W-:Y:S01]  /*0cd0*/  @!P1 STS [R8], R11 ;  /* 0x0000000b08009388 */ /* 0x0001e20000000800 */
[----:B------:R-:W-:Y:S06]  /*0ce0*/  BAR.SYNC.DEFER_BLOCKING 0x0 ;  /* 0x0000000000007b1d */ /* 0x000fec0000010000 */
[----:B------:R-:W1:Y:S01]  /*0cf0*/  LDS R33, [UR4+0xc40] ;  /* 0x000c4004ff217984 */ /* 0x000e620008000800 */
[----:B------:R-:W-:Y:S01]  /*0d00*/  UIADD3 UR4, UPT, UPT, UR6, 0xc00, URZ ;  /* 0x00000c0006047890 */ /* 0x000fe2000fffe0ff */
[----:B------:R-:W-:Y:S03]  /*0d10*/  BAR.SYNC.DEFER_BLOCKING 0x0 ;  /* 0x0000000000007b1d */ /* 0x000fe60000010000 */
[----:B------:R-:W-:-:S04]  /*0d20*/  ULEA UR4, UR7, UR4, 0x18 ;  /* 0x0000000407047291 */ /* 0x000fc8000f8ec0ff */
[----:B------:R-:W-:Y:S01]  /*0d30*/  UIADD3 UR4, UPT, UPT, UR4, 0x4, URZ ;  /* 0x0000000404047890 */ /* 0x000fe2000fffe0ff */
[----:B------:R-:W-:Y:S01]  /*0d40*/  UMOV UR6, 0x40 ;  /* 0x0000004000067882 */ /* 0x000fe20000000000 */
[----:B------:R0:W2:Y:S04]  /*0d50*/  LDS.128 R4, [R10] ;  /* 0x000000000a047984 */ /* 0x0000a80000000c00 */
[----:B------:R0:W3:Y:S04]  /*0d60*/  LDS.128 R12, [R10+0x10] ;  /* 0x000010000a0c7984 */ /* 0x0000e80000000c00 */
[----:B------:R0:W4:Y:S04]  /*0d70*/  LDS.128 R16, [R10+0x20] ;  /* 0x000020000a107984 */ /* 0x0001280000000c00 */
[----:B------:R0:W0:Y:S02]  /*0d80*/  LDS.128 R20, [R10+0x30] ;  /* 0x000030000a147984 */ /* 0x0000240000000c00 */
.L_x_88:
[----:B------:R-:W2:Y:S01]  /*0d90*/  LDS.128 R28, [UR5+-0x40] ;  /* 0xffffc005ff1c7984 */ /* 0x000ea20008000c00 */
[----:B------:R-:W-:Y:S03]  /*0da0*/  BSSY.RECONVERGENT B0, `(.L_x_84) ;  /* 0x000001f000007945 */ /* 0x000fe60003800200 */
[----:B0-----:R-:W3:Y:S04]  /*0db0*/  LDS.128 R8, [UR5+-0x30] ;  /* 0xffffd005ff087984 */ /* 0x001ee80008000c00 */
[----:B------:R-:W4:Y:S01]  /*0dc0*/  LDS.128 R24, [UR5+-0x20] ;  /* 0xffffe005ff187984 */ /* 0x000f220008000c00 */
[----:B--2---:R-:W-:-:S04]  /*0dd0*/  FFMA R28, R4, R28, RZ ;  /* 0x0000001c041c7223 */ /* 0x004fc800000000ff */
[----:B------:R-:W-:-:S04]  /*0de0*/  FFMA R29, R5, R29, R28 ;  /* 0x0000001d051d7223 */ /* 0x000fc8000000001c */
[----:B------:R-:W-:-:S04]  /*0df0*/  FFMA R30, R6, R30, R29 ;  /* 0x0000001e061e7223 */ /* 0x000fc8000000001d */
[----:B------:R-:W-:-:S04]  /*0e00*/  FFMA R31, R7, R31, R30 ;  /* 0x0000001f071f7223 */ /* 0x000fc8000000001e */
[----:B---3--:R-:W-:Y:S02]  /*0e10*/  FFMA R8, R12, R8, R31 ;  /* 0x000000080c087223 */ /* 0x008fe4000000001f */
[----:B------:R-:W0:Y:S02]  /*0e20*/  LDS.128 R28, [UR5+-0x10] ;  /* 0xfffff005ff1c7984 */ /* 0x000e240008000c00 */
[----:B------:R-:W-:-:S04]  /*0e30*/  FFMA R9, R13, R9, R8 ;  /* 0x000000090d097223 */ /* 0x000fc80000000008 */
[----:B------:R-:W-:Y:S02]  /*0e40*/  FFMA R10, R14, R10, R9 ;  /* 0x0000000a0e0a7223 */ /* 0x000fe40000000009 */
[----:B------:R-:W2:Y:S02]  /*0e50*/  MUFU.RCP R9, R2 ;  /* 0x0000000200097308 */ /* 0x000ea40000001000 */
[----:B------:R-:W-:-:S04]  /*0e60*/  FFMA R11, R15, R11, R10 ;  /* 0x0000000b0f0b7223 */ /* 0x000fc8000000000a */
[----:B----4-:R-:W-:-:S04]  /*0e70*/  FFMA R24, R16, R24, R11 ;  /* 0x0000001810187223 */ /* 0x010fc8000000000b */
[----:B------:R-:W-:-:S04]  /*0e80*/  FFMA R25, R17, R25, R24 ;  /* 0x0000001911197223 */ /* 0x000fc80000000018 */
[----:B------:R-:W-:Y:S01]  /*0e90*/  FFMA R26, R18, R26, R25 ;  /* 0x0000001a121a7223 */ /* 0x000fe20000000019 */
[----:B--2---:R-:W-:-:S03]  /*0ea0*/  FFMA R8, R9, -R2, 1 ;  /* 0x3f80000009087423 */ /* 0x004fc60000000802 */
[----:B------:R-:W-:Y:S01]  /*0eb0*/  FFMA R27, R19, R27, R26 ;  /* 0x0000001b131b7223 */ /* 0x000fe2000000001a */
[----:B------:R-:W-:-:S03]  /*0ec0*/  FFMA R8, R9, R8, R9 ;  /* 0x0000000809087223 */ /* 0x000fc60000000009 */
[----:B0-----:R-:W-:-:S04]  /*0ed0*/  FFMA R28, R20, R28, R27 ;  /* 0x0000001c141c7223 */ /* 0x001fc8000000001b */
[----:B------:R-:W-:-:S04]  /*0ee0*/  FFMA R29, R21, R29, R28 ;  /* 0x0000001d151d7223 */ /* 0x000fc8000000001c */
[----:B------:R-:W-:-:S04]  /*0ef0*/  FFMA R30, R22, R30, R29 ;  /* 0x0000001e161e7223 */ /* 0x000fc8000000001d */
[----:B------:R-:W-:-:S04]  /*0f00*/  FFMA R30, R23, R31, R30 ;  /* 0x0000001f171e7223 */ /* 0x000fc8000000001e */
[----:B-1----:R-:W-:-:S04]  /*0f10*/  FADD R31, -R33, R30 ;  /* 0x0000001e211f7221 */ /* 0x002fc80000000100 */
[----:B------:R-:W0:Y:S01]  /*0f20*/  FCHK P0, R31, R2 ;  /* 0x000000021f007302 */ /* 0x000e220000000000 */
[----:B------:R-:W-:-:S04]  /*0f30*/  FFMA R9, R8, R31, RZ ;  /* 0x0000001f08097223 */ /* 0x000fc800000000ff */
[----:B------:R-:W-:-:S04]  /*0f40*/  FFMA R10, R9, -R2, R31 ;  /* 0x80000002090a7223 */ /* 0x000fc8000000001f */
[----:B------:R-:W-:Y:S01]  /*0f50*/  FFMA R24, R8, R10, R9 ;  /* 0x0000000a08187223 */ /* 0x000fe20000000009 */
[----:B0-----:R-:W-:Y:S06]  /*0f60*/  @!P0 BRA `(.L_x_85) ;  /* 0x0000000000088947 */ /* 0x001fec0003800000 */
[----:B------:R-:W-:-:S07]  /*0f70*/  MOV R26, 0xf90 ;  /* 0x00000f90001a7802 */ /* 0x000fce0000000f00 */
[----:B------:R-:W-:Y:S05]  /*0f80*/  CALL.REL.NOINC `($__internal_3_$__cuda_sm3x_div_rn_noftz_f32_slowpath) ;  /* 0x00000018006c7944 */ /* 0x000fea0003c00000 */
.L_x_85:
[----:B------:R-:W-:Y:S05]  /*0f90*/  BSYNC.RECONVERGENT B0 ;  /* 0x0000000000007941 */ /* 0x000fea0003800200 */
.L_x_84:
[----:B------:R-:W-:Y:S01]  /*0fa0*/  HFMA2 R9, -RZ, RZ, 0.96630859375, -0.0022525787353515625 ;  /* 0x3bbb989dff097431 */ /* 0x000fe200000001ff */
[----:B------:R-:W-:Y:S01]  /*0fb0*/  MOV R11, 0x437c0000 ;  /* 0x437c0000000b7802 */ /* 0x000fe20000000f00 */
[----:B------:R-:W-:Y:S03]  /*0fc0*/  BSSY.RECONVERGENT B0, `(.L_x_86) ;  /* 0x0000029000007945 */ /* 0x000fe60003800200 */
[----:B------:R-:W-:-:S04]  /*0fd0*/  FFMA.SAT R8, R24, R9, 0.5 ;  /* 0x3f00000018087423 */ /* 0x000fc80000002009 */
[----:B------:R-:W-:-:S04]  /*0fe0*/  FFMA.RM R8, R8, R11, 12582913 ;  /* 0x4b40000108087423 */ /* 0x000fc8000000400b */
[C---:B------:R-:W-:Y:S01]  /*0ff0*/  FADD R9, R8.reuse, -12583039 ;  /* 0xcb40007f08097421 */ /* 0x040fe20000000000 */
[----:B------:R-:W-:-:S03]  /*1000*/  SHF.L.U32 R8, R8, 0x17, RZ ;  /* 0x0000001708087819 */ /* 0x000fc600000006ff */
[----:B------:R-:W-:-:S04]  /*1010*/  FFMA R9, R24, 1.4426950216293334961, -R9 ;  /* 0x3fb8aa3b18097823 */ /* 0x000fc80000000809 */
[----:B------:R-:W-:-:S06]  /*1020*/  FFMA R35, R24, 1.925963033500011079e-08, R9 ;  /* 0x32a5706018237823 */ /* 0x000fcc0000000009 */
[----:B------:R-:W0:Y:S02]  /*1030*/  MUFU.EX2 R35, R35 ;  /* 0x0000002300237308 */ /* 0x000e240000000800 */
[----:B0-----:R-:W-:-:S05]  /*1040*/  FMUL R36, R8, R35 ;  /* 0x0000002308247220 */ /* 0x001fca0000400000 */
[----:B------:R-:W-:Y:S04]  /*1050*/  STS [UR4+-0x4], R36 ;  /* 0xfffffc24ff007988 */ /* 0x000fe80008000804 */
[----:B------:R-:W0:Y:S04]  /*1060*/  LDS.128 R28, [UR5] ;  /* 0x00000005ff1c7984 */ /* 0x000e280008000c00 */
[----:B------:R-:W1:Y:S04]  /*1070*/  LDS.128 R8, [UR5+0x10] ;  /* 0x00001005ff087984 */ /* 0x000e680008000c00 */
[----:B------:R-:W2:Y:S01]  /*1080*/  LDS.128 R24, [UR5+0x20] ;  /* 0x00002005ff187984 */ /* 0x000ea20008000c00 */
[----:B0-----:R-:W-:-:S04]  /*1090*/  FFMA R28, R4, R28, RZ ;  /* 0x0000001c041c7223 */ /* 0x001fc800000000ff */
[----:B------:R-:W-:-:S04]  /*10a0*/  FFMA R29, R5, R29, R28 ;  /* 0x0000001d051d7223 */ /* 0x000fc8000000001c */
[----:B------:R-:W-:-:S04]  /*10b0*/  FFMA R30, R6, R30, R29 ;  /* 0x0000001e061e7223 */ /* 0x000fc8000000001d */
[----:B------:R-:W-:-:S04]  /*10c0*/  FFMA R31, R7, R31, R30 ;  /* 0x0000001f071f7223 */ /* 0x000fc8000000001e */
[----:B-1----:R-:W-:Y:S02]  /*10d0*/  FFMA R8, R12, R8, R31 ;  /* 0x000000080c087223 */ /* 0x002fe4000000001f */
[----:B------:R-:W0:Y:S02]  /*10e0*/  LDS.128 R28, [UR5+0x30] ;  /* 0x00003005ff1c7984 */ /* 0x000e240008000c00 */
[----:B------:R-:W-:-:S04]  /*10f0*/  FFMA R9, R13, R9, R8 ;  /* 0x000000090d097223 */ /* 0x000fc80000000008 */
[----:B------:R-:W-:Y:S02]  /*1100*/  FFMA R10, R14, R10, R9 ;  /* 0x0000000a0e0a7223 */ /* 0x000fe40000000009 */
[----:B------:R-:W1:Y:S02]  /*1110*/  MUFU.RCP R9, R2 ;  /* 0x0000000200097308 */ /* 0x000e640000001000 */
[----:B------:R-:W-:-:S04]  /*1120*/  FFMA R11, R15, R11, R10 ;  /* 0x0000000b0f0b7223 */ /* 0x000fc8000000000a */
[----:B--2---:R-:W-:-:S04]  /*1130*/  FFMA R24, R16, R24, R11 ;  /* 0x0000001810187223 */ /* 0x004fc8000000000b */
[----:B------:R-:W-:-:S04]  /*1140*/  FFMA R25, R17, R25, R24 ;  /* 0x0000001911197223 */ /* 0x000fc80000000018 */
[----:B------:R-:W-:Y:S01]  /*1150*/  FFMA R26, R18, R26, R25 ;  /* 0x0000001a121a7223 */ /* 0x000fe20000000019 */
[----:B-1----:R-:W-:-:S03]  /*1160*/  FFMA R8, R9, -R2, 1 ;  /* 0x3f80000009087423 */ /* 0x002fc60000000802 */
[----:B------:R-:W-:Y:S01]  /*1170*/  FFMA R27, R19, R27, R26 ;  /* 0x0000001b131b7223 */ /* 0x000fe2000000001a */
[----:B------:R-:W-:-:S03]  /*1180*/  FFMA R8, R9, R8, R9 ;  /* 0x0000000809087223 */ /* 0x000fc60000000009 */
[----:B0-----:R-:W-:-:S04]  /*1190*/  FFMA R28, R20, R28, R27 ;  /* 0x0000001c141c7223 */ /* 0x001fc8000000001b */
[----:B------:R-:W-:-:S04]  /*11a0*/  FFMA R29, R21, R29, R28 ;  /* 0x0000001d151d7223 */ /* 0x000fc8000000001c */
[----:B------:R-:W-:-:S04]  /*11b0*/  FFMA R30, R22, R30, R29 ;  /* 0x0000001e161e7223 */ /* 0x000fc8000000001d */
[----:B------:R-:W-:-:S04]  /*11c0*/  FFMA R30, R23, R31, R30 ;  /* 0x0000001f171e7223 */ /* 0x000fc8000000001e */
[----:B------:R-:W-:-:S04]  /*11d0*/  FADD R31, -R33, R30 ;  /* 0x0000001e211f7221 */ /* 0x000fc80000000100 */
[----:B------:R-:W0:Y:S01]  /*11e0*/  FCHK P0, R31, R2 ;  /* 0x000000021f007302 */ /* 0x000e220000000000 */
[----:B------:R-:W-:-:S04]  /*11f0*/  FFMA R9, R8, R31, RZ ;  /* 0x0000001f08097223 */ /* 0x000fc800000000ff */
[----:B------:R-:W-:-:S04]  /*1200*/  FFMA R10, R9, -R2, R31 ;  /* 0x80000002090a7223 */ /* 0x000fc8000000001f */
[----:B------:R-:W-:Y:S01]  /*1210*/  FFMA R24, R8, R10, R9 ;  /* 0x0000000a08187223 */ /* 0x000fe20000000009 */
[----:B0-----:R-:W-:Y:S06]  /*1220*/  @!P0 BRA `(.L_x_87) ;  /* 0x0000000000088947 */ /* 0x001fec0003800000 */
[----:B------:R-:W-:-:S07]  /*1230*/  MOV R26, 0x1250 ;  /* 0x00001250001a7802 */ /* 0x000fce0000000f00 */
[----:B------:R-:W-:Y:S05]  /*1240*/  CALL.REL.NOINC `($__internal_3_$__cuda_sm3x_div_rn_noftz_f32_slowpath) ;  /* 0x0000001400bc7944 */ /* 0x000fea0003c00000 */
.L_x_87:
[----:B------:R-:W-:Y:S05]  /*1250*/  BSYNC.RECONVERGENT B0 ;  /* 0x0000000000007941 */ /* 0x000fea0003800200 */
.L_x_86:
[----:B------:R-:W-:Y:S01]  /*1260*/  HFMA2 R9, -RZ, RZ, 0.96630859375, -0.0022525787353515625 ;  /* 0x3bbb989dff097431 */ /* 0x000fe200000001ff */
[----:B------:R-:W-:Y:S01]  /*1270*/  MOV R11, 0x437c0000 ;  /* 0x437c0000000b7802 */ /* 0x000fe20000000f00 */
[----:B------:R-:W-:Y:S02]  /*1280*/  UIADD3 UR6, UPT, UPT, UR6, 0x80, URZ ;  /* 0x0000008006067890 */ /* 0x000fe4000fffe0ff */
[----:B------:R-:W-:Y:S02]  /*1290*/  UIADD3 UR5, UPT, UPT, UR5, 0x80, URZ ;  /* 0x0000008005057890 */ /* 0x000fe4000fffe0ff */
[----:B------:R-:W-:Y:S01]  /*12a0*/  UISETP.NE.AND UP0, UPT, UR6, 0x440, UPT ;  /* 0x000004400600788c */ /* 0x000fe2000bf05270 */
        /* <DEDUP_REMOVED lines=8> */
[----:B------:R0:W-:Y:S01]  /*1330*/  STS [UR4], R8 ;  /* 0x00000008ff007988 */ /* 0x0001e20008000804 */
[----:B------:R-:W-:Y:S01]  /*1340*/  UIADD3 UR4, UPT, UPT, UR4, 0x8, URZ ;  /* 0x0000000804047890 */ /* 0x000fe2000fffe0ff */
[----:B------:R-:W-:Y:S11]  /*1350*/  BRA.U UP0, `(.L_x_88) ;  /* 0xfffffff9008c7547 */ /* 0x000ff6000b83ffff */
[----:B------:R-:W1:Y:S01]  /*1360*/  S2UR UR5, SR_CgaCtaId ;  /* 0x00000000000579c3 */ /* 0x000e620000008800 */
[----:B------:R-:W-:Y:S01]  /*1370*/  UMOV UR4, 0x400 ;  /* 0x0000040000047882 */ /* 0x000fe20000000000 */
[----:B------:R-:W-:Y:S01]  /*1380*/  ISETP.NE.AND P2, PT, R32, RZ, PT ;  /* 0x000000ff2000720c */ /* 0x000fe20003f45270 */
[----:B-1----:R-:W-:-:S09]  /*1390*/  ULEA UR4, UR5, UR4, 0x18 ;  /* 0x0000000405047291 */ /* 0x002fd2000f8ec0ff */
[----:B------:R-:W1:Y:S04]  /*13a0*/  LDS.128 R16, [UR4+0xc00] ;  /* 0x000c0004ff107984 */ /* 0x000e680008000c00 */
[----:B------:R-:W2:Y:S04]  /*13b0*/  LDS.128 R12, [UR4+0xc10] ;  /* 0x000c1004ff0c7984 */ /* 0x000ea80008000c00 */
[----:B0-----:R-:W0:Y:S04]  /*13c0*/  LDS.128 R8, [UR4+0xc20] ;  /* 0x000c2004ff087984 */ /* 0x001e280008000c00 */
[----:B------:R-:W3:Y:S01]  /*13d0*/  LDS.128 R4, [UR4+0xc30] ;  /* 0x000c3004ff047984 */ /* 0x000ee20008000c00 */
[----:B-1----:R-:W-:-:S04]  /*13e0*/  FADD R2, RZ, R16 ;  /* 0x00000010ff027221 */ /* 0x002fc80000000000 */
[----:B------:R-:W-:-:S04]  /*13f0*/  FADD R21, R2, R17 ;  /* 0x0000001102157221 */ /* 0x000fc80000000000 */
[----:B------:R-:W-:-:S04]  /*1400*/  FADD R2, R21, R18 ;  /* 0x0000001215027221 */ /* 0x000fc80000000000 */
[----:B------:R-:W-:-:S04]  /*1410*/  FADD R21, R2, R19 ;  /* 0x0000001302157221 */ /* 0x000fc80000000000 */
[----:B--2---:R-:W-:-:S04]  /*1420*/  FADD R2, R21, R12 ;  /* 0x0000000c15027221 */ /* 0x004fc80000000000 */
[----:B------:R-:W-:-:S04]  /*1430*/  FADD R21, R2, R13 ;  /* 0x0000000d02157221 */ /* 0x000fc80000000000 */
[----:B------:R-:W-:-:S04]  /*1440*/  FADD R2, R21, R14 ;  /* 0x0000000e15027221 */ /* 0x000fc80000000000 */
[----:B------:R-:W-:-:S04]  /*1450*/  FADD R21, R2, R15 ;  /* 0x0000000f02157221 */ /* 0x000fc80000000000 */
[----:B0-----:R-:W-:-:S04]  /*1460*/  FADD R2, R21, R8 ;  /* 0x0000000815027221 */ /* 0x001fc80000000000 */
[----:B------:R-:W-:-:S04]  /*1470*/  FADD R21, R2, R9 ;  /* 0x0000000902157221 */ /* 0x000fc80000000000 */
[----:B------:R-:W-:-:S04]  /*1480*/  FADD R2, R21, R10 ;  /* 0x0000000a15027221 */ /* 0x000fc80000000000 */
[----:B------:R-:W-:-:S04]  /*1490*/  FADD R21, R2, R11 ;  /* 0x0000000b02157221 */ /* 0x000fc80000000000 */
[----:B---3--:R-:W-:-:S04]  /*14a0*/  FADD R2, R21, R4 ;  /* 0x0000000415027221 */ /* 0x008fc80000000000 */
[----:B------:R-:W-:-:S04]  /*14b0*/  FADD R21, R2, R5 ;  /* 0x0000000502157221 */ /* 0x000fc80000000000 */
[----:B------:R-:W-:-:S04]  /*14c0*/  FADD R2, R21, R6 ;  /* 0x0000000615027221 */ /* 0x000fc80000000000 */
[----:B------:R-:W-:-:S04]  /*14d0*/  FADD R2, R2, R7 ;  /* 0x0000000702027221 */ /* 0x000fc80000000000 */
[----:B------:R-:W0:Y:S08]  /*14e0*/  MUFU.RCP R21, R2 ;  /* 0x0000000200157308 */ /* 0x000e300000001000 */
[----:B------:R-:W1:Y:S01]  /*14f0*/  FCHK P0, R16, R2 ;  /* 0x0000000210007302 */ /* 0x000e620000000000 */
[----:B0-----:R-:W-:-:S04]  /*1500*/  FFMA R20, -R2, R21, 1 ;  /* 0x3f80000002147423 */ /* 0x001fc80000000115 */
[----:B------:R-:W-:-:S04]  /*1510*/  FFMA R21, R21, R20, R21 ;  /* 0x0000001415157223 */ /* 0x000fc80000000015 */
[----:B------:R-:W-:-:S04]  /*1520*/  FFMA R20, R16, R21, RZ ;  /* 0x0000001510147223 */ /* 0x000fc800000000ff */
[----:B------:R-:W-:-:S04]  /*1530*/  FFMA R22, -R2, R20, R16 ;  /* 0x0000001402167223 */ /* 0x000fc80000000110 */
[----:B------:R-:W-:Y:S01]  /*1540*/  FFMA R24, R21, R22, R20 ;  /* 0x0000001615187223 */ /* 0x000fe20000000014 */
[----:B-1----:R-:W-:Y:S06]  /*1550*/  @!P0 BRA `(.L_x_89) ;  /* 0x00000000000c8947 */ /* 0x002fec0003800000 */
[----:B------:R-:W-:Y:S02]  /*1560*/  MOV R31, R16 ;  /* 0x00000010001f7202 */ /* 0x000fe40000000f00 */
[----:B------:R-:W-:-:S07]  /*1570*/  MOV R26, 0x1590 ;  /* 0x00001590001a7802 */ /* 0x000fce0000000f00 */
[----:B------:R-:W-:Y:S05]  /*1580*/  CALL.REL.NOINC `($__internal_3_$__cuda_sm3x_div_rn_noftz_f32_slowpath) ;  /* 0x0000001000ec7944 */ /* 0x000fea0003c00000 */
.L_x_89:
[----:B------:R-:W0:Y:S01]  /*1590*/  S2UR UR5, SR_CgaCtaId ;  /* 0x00000000000579c3 */ /* 0x000e220000008800 */
[----:B------:R-:W1:Y:S01]  /*15a0*/  MUFU.RCP R21, R2 ;  /* 0x0000000200157308 */ /* 0x000e620000001000 */
[----:B------:R-:W-:-:S07]  /*15b0*/  UMOV UR4, 0x400 ;  /* 0x0000040000047882 */ /* 0x000fce0000000000 */
[----:B------:R-:W2:Y:S01]  /*15c0*/  FCHK P0, R17, R2 ;  /* 0x0000000211007302 */ /* 0x000ea20000000000 */
[----:B-1----:R-:W-:-:S04]  /*15d0*/  FFMA R16, -R2, R21, 1 ;  /* 0x3f80000002107423 */ /* 0x002fc80000000115 */
[----:B------:R-:W-:Y:S01]  /*15e0*/  FFMA R16, R21, R16, R21 ;  /* 0x0000001015107223 */ /* 0x000fe20000000015 */
[----:B0-----:R-:W-:-:S03]  /*15f0*/  ULEA UR4, UR5, UR4, 0x18 ;  /* 0x0000000405047291 */ /* 0x001fc6000f8ec0ff */
[----:B------:R-:W-:-:S04]  /*1600*/  FFMA R21, R16, R17, RZ ;  /* 0x0000001110157223 */ /* 0x000fc800000000ff */
[----:B------:R-:W-:Y:S02]  /*1610*/  FFMA R20, -R2, R21, R17 ;  /* 0x0000001502147223 */ /* 0x000fe40000000111 */
[----:B------:R0:W-:Y:S02]  /*1620*/  STS [UR4+0xc00], R24 ;  /* 0x000c0018ff007988 */ /* 0x0001e40008000804 */
[----:B------:R-:W-:Y:S01]  /*1630*/  FFMA R16, R16, R20, R21 ;  /* 0x0000001410107223 */ /* 0x000fe20000000015 */
[----:B--2---:R-:W-:Y:S06]  /*1640*/  @!P0 BRA `(.L_x_90) ;  /* 0x0000000000108947 */ /* 0x004fec0003800000 */
[----:B------:R-:W-:Y:S02]  /*1650*/  MOV R31, R17 ;  /* 0x00000011001f7202 */ /* 0x000fe40000000f00 */
[----:B------:R-:W-:-:S07]  /*1660*/  MOV R26, 0x1680 ;  /* 0x00001680001a7802 */ /* 0x000fce0000000f00 */
[----:B0-----:R-:W-:Y:S05]  /*1670*/  CALL.REL.NOINC `($__internal_3_$__cuda_sm3x_div_rn_noftz_f32_slowpath) ;  /* 0x0000001000b07944 */ /* 0x001fea0003c00000 */
[----:B------:R-:W-:-:S07]  /*1680*/  MOV R16, R24 ;  /* 0x0000001800107202 */ /* 0x000fce0000000f00 */
.L_x_90:
[----:B------:R-:W1:Y:S01]  /*1690*/  S2UR UR5, SR_CgaCtaId ;  /* 0x00000000000579c3 */ /* 0x000e620000008800 */
[----:B------:R-:W2:Y:S01]  /*16a0*/  MUFU.RCP R17, R2 ;  /* 0x0000000200117308 */ /* 0x000ea20000001000 */
[----:B------:R-:W-:-:S07]  /*16b0*/  UMOV UR4, 0x400 ;  /* 0x0000040000047882 */ /* 0x000fce0000000000 */
[----:B------:R-:W3:Y:S01]  /*16c0*/  FCHK P0, R18, R2 ;  /* 0x0000000212007302 */ /* 0x000ee20000000000 */
[----:B--2---:R-:W-:-:S04]  /*16d0*/  FFMA R20, -R2, R17, 1 ;  /* 0x3f80000002147423 */ /* 0x004fc80000000111 */
[----:B------:R-:W-:Y:S01]  /*16e0*/  FFMA R17, R17, R20, R17 ;  /* 0x0000001411117223 */ /* 0x000fe20000000011 */
[----:B-1----:R-:W-:-:S03]  /*16f0*/  ULEA UR4, UR5, UR4, 0x18 ;  /* 0x0000000405047291 */ /* 0x002fc6000f8ec0ff */
[----:B------:R-:W-:-:S04]  /*1700*/  FFMA R21, R17, R18, RZ ;  /* 0x0000001211157223 */ /* 0x000fc800000000ff */
[----:B------:R-:W-:Y:S02]  /*1710*/  FFMA R20, -R2, R21, R18 ;  /* 0x0000001502147223 */ /* 0x000fe40000000112 */
[----:B------:R1:W-:Y:S02]  /*1720*/  STS [UR4+0xc04], R16 ;  /* 0x000c0410ff007988 */ /* 0x0003e40008000804 */
[----:B0-----:R-:W-:Y:S01]  /*1730*/  FFMA R24, R17, R20, R21 ;  /* 0x0000001411187223 */ /* 0x001fe20000000015 */
[----:B---3--:R-:W-:Y:S06]  /*1740*/  @!P0 BRA `(.L_x_91) ;  /* 0x00000000000c8947 */ /* 0x008fec0003800000 */
[----:B------:R-:W-:Y:S02]  /*1750*/  MOV R31, R18 ;  /* 0x00000012001f7202 */ /* 0x000fe40000000f00 */
[----:B------:R-:W-:-:S07]  /*1760*/  MOV R26, 0x1780 ;  /* 0x00001780001a7802 */ /* 0x000fce0000000f00 */
[----:B-1----:R-:W-:Y:S05]  /*1770*/  CALL.REL.NOINC `($__internal_3_$__cuda_sm3x_div_rn_noftz_f32_slowpath) ;  /* 0x0000001000707944 */ /* 0x002fea0003c00000 */
.L_x_91:
        /* <DEDUP_REMOVED lines=16> */
.L_x_92:
[----:B------:R-:W1:Y:S01]  /*1880*/  S2UR UR5, SR_CgaCtaId ;  /* 0x00000000000579c3 */ /* 0x000e620000008800 */
[----:B------:R-:W2:Y:S01]  /*1890*/  MUFU.RCP R17, R2 ;  /* 0x0000000200117308 */ /* 0x000ea20000001000 */
[----:B------:R-:W-:-:S07]  /*18a0*/  UMOV UR4, 0x400 ;  /* 0x0000040000047882 */ /* 0x000fce0000000000 */
[----:B------:R-:W3:Y:S01]  /*18b0*/  FCHK P0, R12, R2 ;  /* 0x000000020c007302 */ /* 0x000ee20000000000 */
[----:B--2---:R-:W-:-:S04]  /*18c0*/  FFMA R18, -R2, R17, 1 ;  /* 0x3f80000002127423 */ /* 0x004fc80000000111 */
[----:B0-----:R-:W-:Y:S01]  /*18d0*/  FFMA R24, R17, R18, R17 ;  /* 0x0000001211187223 */ /* 0x001fe20000000011 */
[----:B-1----:R-:W-:-:S03]  /*18e0*/  ULEA UR4, UR5, UR4, 0x18 ;  /* 0x0000000405047291 */ /* 0x002fc6000f8ec0ff */
[----:B------:R-:W-:-:S04]  /*18f0*/  FFMA R17, R12, R24, RZ ;  /* 0x000000180c117223 */ /* 0x000fc800000000ff */
[----:B------:R-:W-:Y:S02]  /*1900*/  FFMA R18, -R2, R17, R12 ;  /* 0x0000001102127223 */ /* 0x000fe4000000010c */
[----:B------:R0:W-:Y:S02]  /*1910*/  STS [UR4+0xc0c], R16 ;  /* 0x000c0c10ff007988 */ /* 0x0001e40008000804 */
[----:B------:R-:W-:Y:S01]  /*1920*/  FFMA R24, R24, R18, R17 ;  /* 0x0000001218187223 */ /* 0x000fe20000000011 */
[----:B---3--:R-:W-:Y:S06]  /*1930*/  @!P0 BRA `(.L_x_93) ;  /* 0x00000000000c8947 */ /* 0x008fec0003800000 */
[----:B------:R-:W-:Y:S02]  /*1940*/  MOV R31, R12 ;  /* 0x0000000c001f7202 */ /* 0x000fe40000000f00 */
[----:B------:R-:W-:-:S07]  /*1950*/  MOV R26, 0x1970 ;  /* 0x00001970001a7802 */ /* 0x000fce0000000f00 */
[----:B0-----:R-:W-:Y:S05]  /*1960*/  CALL.REL.NOINC `($__internal_3_$__cuda_sm3x_div_rn_noftz_f32_slowpath) ;  /* 0x0000000c00f47944 */ /* 0x001fea0003c00000 */
.L_x_93:
        /* <DEDUP_REMOVED lines=8> */
[----:B0-----:R-:W-:Y:S02]  /*19f0*/  FFMA R16, -R2, R17, R13 ;  /* 0x0000001102107223 */ /* 0x001fe4000000010d */
[----:B------:R0:W-:Y:S02]  /*1a00*/  STS [UR4+0xc10], R24 ;  /* 0x000c1018ff007988 */ /* 0x0001e40008000804 */
[----:B------:R-:W-:Y:S01]  /*1a10*/  FFMA R12, R12, R16, R17 ;  /* 0x000000100c0c7223 */ /* 0x000fe20000000011 */
[----:B---3--:R-:W-:Y:S06]  /*1a20*/  @!P0 BRA `(.L_x_94) ;  /* 0x0000000000108947 */ /* 0x008fec0003800000 */
[----:B------:R-:W-:Y:S02]  /*1a30*/  MOV R31, R13 ;  /* 0x0000000d001f7202 */ /* 0x000fe40000000f00 */
[----:B------:R-:W-:-:S07]  /*1a40*/  MOV R26, 0x1a60 ;  /* 0x00001a60001a7802 */ /* 0x000fce0000000f00 */
[----:B0-----:R-:W-:Y:S05]  /*1a50*/  CALL.REL.NOINC `($__internal_3_$__cuda_sm3x_div_rn_noftz_f32_slowpath) ;  /* 0x0000000c00b87944 */ /* 0x001fea0003c00000 */
[----:B------:R-:W-:-:S07]  /*1a60*/  MOV R12, R24 ;  /* 0x00000018000c7202 */ /* 0x000fce0000000f00 */
.L_x_94:
        /* <DEDUP_REMOVED lines=15> */
.L_x_95:
        /* <DEDUP_REMOVED lines=16> */
.L_x_96:
        /* <DEDUP_REMOVED lines=15> */
.L_x_97:
        /* <DEDUP_REMOVED lines=16> */
.L_x_98:
        /* <DEDUP_REMOVED lines=15> */
.L_x_99:
        /* <DEDUP_REMOVED lines=16> */
.L_x_100:
        /* <DEDUP_REMOVED lines=15> */
.L_x_101:
        /* <DEDUP_REMOVED lines=16> */
.L_x_102:
        /* <DEDUP_REMOVED lines=15> */
.L_x_103:
        /* <DEDUP_REMOVED lines=10> */
[----:B0-----:R-:W-:Y:S01]  /*23c0*/  FFMA R24, R4, R6, R5 ;  /* 0x0000000604187223 */ /* 0x001fe20000000005 */
[----:B--2---:R-:W-:Y:S06]  /*23d0*/  @!P0 BRA `(.L_x_104) ;  /* 0x00000000000c8947 */ /* 0x004fec0003800000 */
[----:B------:R-:W-:Y:S02]  /*23e0*/  MOV R31, R7 ;  /* 0x00000007001f7202 */ /* 0x000fe40000000f00 */
[----:B------:R-:W-:-:S07]  /*23f0*/  MOV R26, 0x2410 ;  /* 0x00002410001a7802 */ /* 0x000fce0000000f00 */
[----:B------:R-:W-:Y:S05]  /*2400*/  CALL.REL.NOINC `($__internal_3_$__cuda_sm3x_div_rn_noftz_f32_slowpath) ;  /* 0x00000004004c7944 */ /* 0x000fea0003c00000 */
.L_x_104:
[----:B------:R-:W0:Y:S01]  /*2410*/  S2UR UR5, SR_CgaCtaId ;  /* 0x00000000000579c3 */ /* 0x000e220000008800 */
[----:B------:R-:W-:Y:S02]  /*2420*/  UMOV UR4, 0x400 ;  /* 0x0000040000047882 */ /* 0x000fe40000000000 */
[----:B------:R-:W-:Y:S02]  /*2430*/  UIADD3 UR6, UPT, UPT, UR4, 0x800, URZ ;  /* 0x0000080004067890 */ /* 0x000fe4000fffe0ff */
[----:B0-----:R-:W-:Y:S02]  /*2440*/  ULEA UR4, UR5, UR4, 0x18 ;  /* 0x0000000405047291 */ /* 0x001fe4000f8ec0ff */
[----:B------:R-:W-:-:S06]  /*2450*/  ULEA UR6, UR5, UR6, 0x18 ;  /* 0x0000000605067291 */ /* 0x000fcc000f8ec0ff */
[----:B------:R-:W-:Y:S01]  /*2460*/  LEA R2, R3, UR6, 0x2 ;  /* 0x0000000603027c11 */ /* 0x000fe2000f8e10ff */
[----:B------:R0:W-:Y:S01]  /*2470*/  STS [UR4+0xc3c], R24 ;  /* 0x000c3c18ff007988 */ /* 0x0001e20008000804 */
[----:B------:R-:W-:Y:S06]  /*2480*/  BAR.SYNC.DEFER_BLOCKING 0x0 ;  /* 0x0000000000007b1d */ /* 0x000fec0000010000 */
[----:B------:R0:W1:Y:S04]  /*2490*/  LDS R29, [R2] ;  /* 0x00000000021d7984 */ /* 0x0000680000000800 */
[----:B------:R0:W2:Y:S04]  /*24a0*/  LDS R31, [R2+0x40] ;  /* 0x00004000021f7984 */ /* 0x0000a80000000800 */
[----:B------:R0:W3:Y:S04]  /*24b0*/  LDS R28, [R2+0x80] ;  /* 0x00008000021c7984 */ /* 0x0000e80000000800 */
[----:B------:R0:W4:Y:S04]  /*24c0*/  LDS R33, [R2+0xc0] ;  /* 0x0000c00002217984 */ /* 0x0001280000000800 */
[----:B------:R0:W0:Y:S04]  /*24d0*/  LDS R27, [R2+0x100] ;  /* 0x00010000021b7984 */ /* 0x0000280000000800 */
[----:B------:R0:W0:Y:S04]  /*24e0*/  LDS R22, [R2+0x140] ;  /* 0x0001400002167984 */ /* 0x0000280000000800 */
[----:B------:R0:W0:Y:S04]  /*24f0*/  LDS R25, [R2+0x180] ;  /* 0x0001800002197984 */ /* 0x0000280000000800 */
[----:B------:R0:W0:Y:S04]  /*2500*/  LDS R20, [R2+0x1c0] ;  /* 0x0001c00002147984 */ /* 0x0000280000000800 */
[----:B------:R0:W0:Y:S04]  /*2510*/  LDS R23, [R2+0x200] ;  /* 0x0002000002177984 */ /* 0x0000280000000800 */
[----:B------:R-:W0:Y:S04]  /*2520*/  LDS.128 R4, [UR4+0xc00] ;  /* 0x000c0004ff047984 */ /* 0x000e280008000c00 */
[----:B------:R-:W0:Y:S04]  /*2530*/  LDS.128 R8, [UR4+0xc10] ;  /* 0x000c1004ff087984 */ /* 0x000e280008000c00 */
[----:B------:R-:W0:Y:S04]  /*2540*/  LDS.128 R12, [UR4+0xc20] ;  /* 0x000c2004ff0c7984 */ /* 0x000e280008000c00 */
[----:B------:R-:W0:Y:S01]  /*2550*/  LDS.128 R16, [UR4+0xc30] ;  /* 0x000c3004ff107984 */ /* 0x000e220008000c00 */
[----:B-123--:R-:W-:Y:S05]  /*2560*/  @P2 EXIT ;  /* 0x000000000000294d */ /* 0x00efea0003800000 */
[----:B0-----:R-:W-:Y:S01]  /*2570*/  FFMA R26, R4, R29, RZ ;  /* 0x0000001d041a7223 */ /* 0x001fe200000000ff */
[----:B------:R-:W0:Y:S01]  /*2580*/  S2UR UR4, SR_CTAID.Y ;  /* 0x00000000000479c3 */ /* 0x000e220000002600 */
[----:B------:R1:W2:Y:S01]  /*2590*/  LDS R4, [R2+0x240] ;  /* 0x0002400002047984 */ /* 0x0002a20000000800 */
[----:B------:R-:W-:Y:S01]  /*25a0*/  LEA R3, R34, R3, 0x4 ;  /* 0x0000000322037211 */ /* 0x000fe200078e20ff */
[----:B------:R-:W-:Y:S02]  /*25b0*/  FFMA R31, R31, R5, R26 ;  /* 0x000000051f1f7223 */ /* 0x000fe4000000001a */
[----:B------:R1:W3:Y:S02]  /*25c0*/  LDS R5, [R2+0x280] ;  /* 0x0002800002057984 */ /* 0x0002e40000000800 */
[----:B------:R-:W-:Y:S01]  /*25d0*/  FFMA R28, R28, R6, R31 ;  /* 0x000000061c1c7223 */ /* 0x000fe2000000001f */
[----:B------:R-:W0:Y:S01]  /*25e0*/  LDC R21, c[0x0][0x3ac] ;  /* 0x0000eb00ff157b82 */ /* 0x000e220000000800 */
[----:B------:R1:W0:Y:S02]  /*25f0*/  LDS R6, [R2+0x2c0] ;  /* 0x0002c00002067984 */ /* 0x0002240000000800 */
[----:B----4-:R-:W-:-:S02]  /*2600*/  FFMA R33, R33, R7, R28 ;  /* 0x0000000721217223 */ /* 0x010fc4000000001c */
[----:B------:R1:W4:Y:S02]  /*2610*/  LDS R7, [R2+0x300] ;  /* 0x0003000002077984 */ /* 0x0003240000000800 */
[----:B------:R-:W-:Y:S01]  /*2620*/  FFMA R27, R8, R27, R33 ;  /* 0x0000001b081b7223 */ /* 0x000fe20000000021 */
[----:B------:R-:W5:Y:S01]  /*2630*/  LDC R24, c[0x0][0x3a4] ;  /* 0x0000e900ff187b82 */ /* 0x000f620000000800 */
[----:B------:R1:W1:Y:S02]  /*2640*/  LDS R8, [R2+0x340] ;  /* 0x0003400002087984 */ /* 0x0002640000000800 */
[----:B------:R-:W-:Y:S02]  /*2650*/  FFMA R22, R22, R9, R27 ;  /* 0x0000000916167223 */ /* 0x000fe4000000001b */
[----:B------:R0:W1:Y:S02]  /*2660*/  LDS R9, [R2+0x380] ;  /* 0x0003800002097984 */ /* 0x0000640000000800 */
[----:B------:R-:W-:-:S02]  /*2670*/  FFMA R25, R25, R10, R22 ;  /* 0x0000000a19197223 */ /* 0x000fc40000000016 */
[----:B------:R0:W1:Y:S02]  /*2680*/  LDS R27, [R2+0x3c0] ;  /* 0x0003c000021b7984 */ /* 0x0000640000000800 */
[----:B------:R-:W-:-:S04]  /*2690*/  FFMA R11, R20, R11, R25 ;  /* 0x0000000b140b7223 */ /* 0x000fc80000000019 */
[----:B------:R-:W-:Y:S01]  /*26a0*/  FFMA R11, R12, R23, R11 ;  /* 0x000000170c0b7223 */ /* 0x000fe2000000000b */
[----:B0-----:R-:W-:-:S05]  /*26b0*/  IMAD R0, R21, UR4, R0 ;  /* 0x0000000415007c24 */ /* 0x001fca000f8e0200 */
[----:B------:R-:W-:-:S04]  /*26c0*/  ISETP.GE.AND P0, PT, R0, R21, PT ;  /* 0x000000150000720c */ /* 0x000fc80003f06270 */
[----:B-----5:R-:W-:Y:S01]  /*26d0*/  ISETP.GE.OR P0, PT, R3, R24, P0 ;  /* 0x000000180300720c */ /* 0x020fe20000706670 */
[----:B------:R-:W-:-:S12]  /*26e0*/  IMAD R24, R24, UR10, R3 ;  /* 0x0000000a18187c24 */ /* 0x000fd8000f8e0203 */
[----:B-1234-:R-:W-:Y:S05]  /*26f0*/  @P0 EXIT ;  /* 0x000000000000094d */ /* 0x01efea0003800000 */
[----:B------:R-:W0:Y:S01]  /*2700*/  LDC.64 R2, c[0x0][0x398] ;  /* 0x0000e600ff027b82 */ /* 0x000e220000000a00 */
[----:B------:R-:W-:Y:S01]  /*2710*/  FFMA R4, R4, R13, R11 ;  /* 0x0000000d04047223 */ /* 0x000fe2000000000b */
[----:B------:R-:W-:-:S03]  /*2720*/  IMAD R21, R24, R21, R0 ;  /* 0x0000001518157224 */ /* 0x000fc600078e0200 */
[----:B------:R-:W-:-:S04]  /*2730*/  FFMA R5, R5, R14, R4 ;  /* 0x0000000e05057223 */ /* 0x000fc80000000004 */
[----:B------:R-:W-:-:S04]  /*2740*/  FFMA R5, R6, R15, R5 ;  /* 0x0000000f06057223 */ /* 0x000fc80000000005 */
[----:B------:R-:W-:-:S04]  /*2750*/  FFMA R5, R16, R7, R5 ;  /* 0x0000000710057223 */ /* 0x000fc80000000005 */
[----:B------:R-:W-:-:S04]  /*2760*/  FFMA R8, R8, R17, R5 ;  /* 0x0000001108087223 */ /* 0x000fc80000000005 */
[----:B------:R-:W-:Y:S01]  /*2770*/  FFMA R8, R9, R18, R8 ;  /* 0x0000001209087223 */ /* 0x000fe20000000008 */
[----:B0-----:R-:W-:-:S04]  /*2780*/  IMAD.WIDE R2, R21, 0x4, R2 ;  /* 0x0000000415027825 */ /* 0x001fc800078e0202 */
[----:B------:R-:W-:-:S05]  /*2790*/  FFMA R19, R27, R19, R8 ;  /* 0x000000131b137223 */ /* 0x000fca0000000008 */
[----:B------:R-:W-:Y:S01]  /*27a0*/  STG.E desc[UR8][R2.64], R19 ;  /* 0x0000001302007986 */ /* 0x000fe2000c101908 */
[----:B------:R-:W-:Y:S05]  /*27b0*/  EXIT ;  /* 0x000000000000794d */ /* 0x000fea0003800000 */
        .weak           $__internal_2_$__cuda_sm20_sqrt_rn_f32_slowpath
        .type           $__internal_2_$__cuda_sm20_sqrt_rn_f32_slowpath,@function
        .size           $__internal_2_$__cuda_sm20_sqrt_rn_f32_slowpath,($__internal_3_$__cuda_sm3x_div_rn_noftz_f32_slowpath - $__internal_2_$__cuda_sm20_sqrt_rn_f32_slowpath)
$__internal_2_$__cuda_sm20_sqrt_rn_f32_slowpath:
        /* <DEDUP_REMOVED lines=20> */
.L_x_105:
[----:B------:R-:W-:Y:S01]  /*2900*/  HFMA2 R5, -RZ, RZ, 0, 0 ;  /* 0x00000000ff057431 */ /* 0x000fe200000001ff */
[----:B------:R-:W-:Y:S02]  /*2910*/  MOV R2, R4 ;  /* 0x0000000400027202 */ /* 0x000fe40000000f00 */
[----:B------:R-:W-:-:S04]  /*2920*/  MOV R4, R6 ;  /* 0x0000000600047202 */ /* 0x000fc80000000f00 */
[----:B------:R-:W-:Y:S05]  /*2930*/  RET.REL.NODEC R4 `(_Z20flashAttentionKernelPfS_S_S_iiiii) ;  /* 0xffffffd404b07950 */ /* 0x000fea0003c3ffff */
        .weak           $__internal_3_$__cuda_sm3x_div_rn_noftz_f32_slowpath
        .type           $__internal_3_$__cuda_sm3x_div_rn_noftz_f32_slowpath,@function
        .size           $__internal_3_$__cuda_sm3x_div_rn_noftz_f32_slowpath,(.L_x_121 - $__internal_3_$__cuda_sm3x_div_rn_noftz_f32_slowpath)
$__internal_3_$__cuda_sm3x_div_rn_noftz_f32_slowpath:
[----:B------:R-:W-:Y:S01]  /*2940*/  SHF.R.U32.HI R25, RZ, 0x17, R2 ;  /* 0x00000017ff197819 */ /* 0x000fe20000011602 */
[----:B------:R-:W-:Y:S01]  /*2950*/  BSSY.RECONVERGENT B1, `(.L_x_106) ;  /* 0x0000064000017945 */ /* 0x000fe20003800200 */
        /* <DEDUP_REMOVED lines=16> */
[C---:B------:R-:W-:Y:S02]  /*2a60*/  FSETP.NEU.FTZ.AND P3, PT, |R31|.reuse, +INF , PT ;  /* 0x7f8000001f00780b */ /* 0x040fe40003f7d200 */
        /* <DEDUP_REMOVED lines=9> */
[----:B------:R-:W-:Y:S02]  /*2b00*/  ISETP.GE.AND P0, PT, R27, RZ, PT ;  /* 0x000000ff1b00720c */ /* 0x000fe40003f06270 */
[----:B------:R-:W-:-:S11]  /*2b10*/  ISETP.GE.AND P1, PT, R24, RZ, PT ;  /* 0x000000ff1800720c */ /* 0x000fd60003f26270 */
[----:B------:R-:W-:Y:S01]  /*2b20*/  @P0 MOV R36, RZ ;  /* 0x000000ff00240202 */ /* 0x000fe20000000f00 */
[----:B------:R-:W-:Y:S01]  /*2b30*/  @!P0 FFMA R31, R31, 1.84467440737095516160e+19, RZ ;  /* 0x5f8000001f1f8823 */ /* 0x000fe200000000ff */
[----:B------:R-:W-:Y:S01]  /*2b40*/  @!P0 MOV R36, 0xffffffc0 ;  /* 0xffffffc000248802 */ /* 0x000fe20000000f00 */
[----:B------:R-:W-:-:S03]  /*2b50*/  @!P1 FFMA R28, R2, 1.84467440737095516160e+19, RZ ;  /* 0x5f800000021c9823 */ /* 0x000fc600000000ff */
[----:B------:R-:W-:-:S07]  /*2b60*/  @!P1 IADD3 R36, PT, PT, R36, 0x40, RZ ;  /* 0x0000004024249810 */ /* 0x000fce0007ffe0ff */
.L_x_107:
[----:B------:R-:W-:Y:S01]  /*2b70*/  LEA R27, R25, 0xc0800000, 0x17 ;  /* 0xc0800000191b7811 */ /* 0x000fe200078eb8ff */
[----:B------:R-:W-:Y:S01]  /*2b80*/  BSSY.RECONVERGENT B2, `(.L_x_112) ;  /* 0x0000036000027945 */ /* 0x000fe20003800200 */
[----:B------:R-:W-:Y:S02]  /*2b90*/  IADD3 R30, PT, PT, R30, -0x7f, RZ ;  /* 0xffffff811e1e7810 */ /* 0x000fe40007ffe0ff */
[----:B------:R-:W-:-:S03]  /*2ba0*/  IADD3 R28, PT, PT, -R27, R28, RZ ;  /* 0x0000001c1b1c7210 */ /* 0x000fc60007ffe1ff */
[----:B------:R-:W-:Y:S01]  /*2bb0*/  IMAD R31, R30, -0x800000, R31 ;  /* 0xff8000001e1f7824 */ /* 0x000fe200078e021f */
[----:B------:R0:W1:Y:S02]  /*2bc0*/  MUFU.RCP R27, R28 ;  /* 0x0000001c001b7308 */ /* 0x0000640000001000 */
[----:B0-----:R-:W-:-:S04]  /*2bd0*/  FADD.FTZ R28, -R28, -RZ ;  /* 0x800000ff1c1c7221 */ /* 0x001fc80000010100 */
[----:B-1----:R-:W-:-:S04]  /*2be0*/  FFMA R24, R27, R28, 1 ;  /* 0x3f8000001b187423 */ /* 0x002fc8000000001c */
[----:B------:R-:W-:-:S04]  /*2bf0*/  FFMA R24, R27, R24, R27 ;  /* 0x000000181b187223 */ /* 0x000fc8000000001b */
[----:B------:R-:W-:-:S04]  /*2c00*/  FFMA R29, R31, R24, RZ ;  /* 0x000000181f1d7223 */ /* 0x000fc800000000ff */
[----:B------:R-:W-:-:S04]  /*2c10*/  FFMA R27, R28, R29, R31 ;  /* 0x0000001d1c1b7223 */ /* 0x000fc8000000001f */
[----:B------:R-:W-:-:S04]  /*2c20*/  FFMA R27, R24, R27, R29 ;  /* 0x0000001b181b7223 */ /* 0x000fc8000000001d */
[----:B------:R-:W-:Y:S01]  /*2c30*/  FFMA R28, R28, R27, R31 ;  /* 0x0000001b1c1c7223 */ /* 0x000fe2000000001f */
[----:B------:R-:W-:-:S03]  /*2c40*/  IADD3 R31, PT, PT, R30, 0x7f, -R25 ;  /* 0x0000007f1e1f7810 */ /* 0x000fc60007ffe819 */
[----:B------:R-:W-:Y:S01]  /*2c50*/  FFMA R29, R24, R28, R27 ;  /* 0x0000001c181d7223 */ /* 0x000fe2000000001b */
[----:B------:R-:W-:-:S04]  /*2c60*/  IADD3 R36, PT, PT, R31, R36, RZ ;  /* 0x000000241f247210 */ /* 0x000fc80007ffe0ff */
        /* <DEDUP_REMOVED lines=16> */
[C---:B------:R-:W-:Y:S02]  /*2d70*/  IADD3 R24, PT, PT, R25.reuse, 0x20, RZ ;  /* 0x0000002019187810 */ /* 0x040fe40007ffe0ff */
[----:B------:R-:W-:Y:S02]  /*2d80*/  LOP3.LUT R30, R30, 0x7fffff, RZ, 0xc0, !PT ;  /* 0x007fffff1e1e7812 */ /* 0x000fe400078ec0ff */
[C---:B------:R-:W-:Y:S02]  /*2d90*/  ISETP.NE.AND P3, PT, R25.reuse, RZ, PT ;  /* 0x000000ff1900720c */ /* 0x040fe40003f65270 */
        /* <DEDUP_REMOVED lines=16> */
.L_x_114:
[----:B------:R-:W-:-:S04]  /*2ea0*/  LOP3.LUT R29, R29, 0x80000000, RZ, 0xc0, !PT ;  /* 0x800000001d1d7812 */ /* 0x000fc800078ec0ff */
[----:B------:R-:W-:Y:S01]  /*2eb0*/  LOP3.LUT R29, R29, 0x7f800000, RZ, 0xfc, !PT ;  /* 0x7f8000001d1d7812 */ /* 0x000fe200078efcff */
[----:B------:R-:W-:Y:S06]  /*2ec0*/  BRA `(.L_x_115) ;  /* 0x0000000000047947 */ /* 0x000fec0003800000 */
.L_x_113:
[----:B------:R-:W-:-:S07]  /*2ed0*/  LEA R29, R36, R29, 0x17 ;  /* 0x0000001d241d7211 */ /* 0x000fce00078eb8ff */
.L_x_115:
[----:B------:R-:W-:Y:S05]  /*2ee0*/  BSYNC.RECONVERGENT B2 ;  /* 0x0000000000027941 */ /* 0x000fea0003800200 */
.L_x_112:
[----:B------:R-:W-:Y:S01]  /*2ef0*/  MOV R24, R29 ;  /* 0x0000001d00187202 */ /* 0x000fe20000000f00 */
[----:B------:R-:W-:Y:S06]  /*2f00*/  BRA `(.L_x_116) ;  /* 0x0000000000207947 */ /* 0x000fec0003800000 */
.L_x_111:
[----:B------:R-:W-:-:S04]  /*2f10*/  LOP3.LUT R28, R28, 0x80000000, R31, 0x48, !PT ;  /* 0x800000001c1c7812 */ /* 0x000fc800078e481f */
[----:B------:R-:W-:Y:S01]  /*2f20*/  LOP3.LUT R24, R28, 0x7f800000, RZ, 0xfc, !PT ;  /* 0x7f8000001c187812 */ /* 0x000fe200078efcff */
[----:B------:R-:W-:Y:S06]  /*2f30*/  BRA `(.L_x_116) ;  /* 0x0000000000147947 */ /* 0x000fec0003800000 */
.L_x_110:
[----:B------:R-:W-:Y:S01]  /*2f40*/  LOP3.LUT R24, R28, 0x80000000, R31, 0x48, !PT ;  /* 0x800000001c187812 */ /* 0x000fe200078e481f */
[----:B------:R-:W-:Y:S06]  /*2f50*/  BRA `(.L_x_116) ;  /* 0x00000000000c7947 */ /* 0x000fec0003800000 */
.L_x_109:
[----:B------:R-:W0:Y:S01]  /*2f60*/  MUFU.RSQ R24, -QNAN ;  /* 0xffc0000000187908 */ /* 0x000e220000001400 */
[----:B------:R-:W-:Y:S05]  /*2f70*/  BRA `(.L_x_116) ;  /* 0x0000000000047947 */ /* 0x000fea0003800000 */
.L_x_108:
[----:B------:R-:W-:-:S07]  /*2f80*/  FADD.FTZ R24, R31, R2 ;  /* 0x000000021f187221 */ /* 0x000fce0000010000 */
.L_x_116:
[----:B------:R-:W-:Y:S05]  /*2f90*/  BSYNC.RECONVERGENT B1 ;  /* 0x0000000000017941 */ /* 0x000fea0003800200 */
.L_x_106:
[----:B------:R-:W-:-:S04]  /*2fa0*/  HFMA2 R27, -RZ, RZ, 0, 0 ;  /* 0x00000000ff1b7431 */ /* 0x000fc800000001ff */
[----:B0-----:R-:W-:Y:S05]  /*2fb0*/  RET.REL.NODEC R26 `(_Z20flashAttentionKernelPfS_S_S_iiiii) ;  /* 0xffffffd01a107950 */ /* 0x001fea0003c3ffff */
.L_x_117:
        /* <DEDUP_REMOVED lines=12> */
.L_x_121:


//--------------------- .nv.shared.reserved.0     --------------------------
	.section	.nv.shared.reserved.0,"aw",@nobits
	.weak		__nv_reservedSMEM_offset_0_alias
	.size		__nv_reservedSMEM_offset_0_alias, 0, 64
	.other		__nv_reservedSMEM_offset_0_alias,@"STO_CUDA_RESERVED_SHARED STV_DEFAULT"
__nv_reservedSMEM_offset_0_alias:
	.zero		0
	.zero		64


//--------------------- .nv.shared._Z20flashAttentionKernelPfS_S_S_iiiii --------------------------
	.section	.nv.shared._Z20flashAttentionKernelPfS_S_S_iiiii,"aw",@nobits
	.sectionflags	@""
	.align	4
.nv.shared._Z20flashAttentionKernelPfS_S_S_iiiii:
	.zero		4224


//--------------------- .nv.constant0._Z23standardAttentionKernelPfS_S_S_iiii --------------------------
	.section	.nv.constant0._Z23standardAttentionKernelPfS_S_S_iiii,"a",@progbits
	.sectionflags	@""
	.align	4
.nv.constant0._Z23standardAttentionKernelPfS_S_S_iiii:
	.zero		944


//--------------------- .nv.constant0._Z20flashAttentionKernelPfS_S_S_iiiii --------------------------
	.section	.nv.constant0._Z20flashAttentionKernelPfS_S_S_iiiii,"a",@progbits
	.sectionflags	@""
	.align	4
.nv.constant0._Z20flashAttentionKernelPfS_S_S_iiiii:
	.zero		948


//--------------------- SYMBOLS --------------------------

	.type		.nv.reservedSmem.offset0,@object
	.size		.nv.reservedSmem.offset0,0x4
	.type		.nv.reservedSmem.cap,@object
	.size		.nv.reservedSmem.cap,0x4
